	.target	sm_80

	.elftype	@"ET_EXEC"


//--------------------- .note.nv.tkinfo           --------------------------
	.section	.note.nv.tkinfo,"",@"SHT_NOTE"
	.sectionflags	@"SHF_NOTE_NV_TKINFO"
	.tkinfo
        /*0018*/ 	.word	0x00000002
        /*0030*/ 	.string	""
        /*0030*/ 	.string	"ptxas"
        /*0030*/ 	.string	"Cuda compilation tools, release 13.0, V13.0.88"
        /*0030*/ 	.string	"Build cuda_13.0.r13.0/compiler.36424714_0"
        /*0030*/ 	.string	"-v  -suppress-debug-info  -lineinfo  -arch sm_80 "



//--------------------- .note.nv.cuinfo           --------------------------
	.section	.note.nv.cuinfo,"",@"SHT_NOTE"
	.sectionflags	@"SHF_NOTE_NV_CUINFO"
        /*0018*/ 	.short	0x0002
        /*001a*/ 	.short	0x0050
        /*001c*/ 	.short	0x0082
	.zero		2


//--------------------- .nv.info                  --------------------------
	.section	.nv.info,"",@"SHT_CUDA_INFO"
	.align	4


	//----- nvinfo : EIATTR_REGCOUNT
	.align		4
        /*0000*/ 	.byte	0x04, 0x2f
        /*0002*/ 	.short	(.L_1 - .L_0)
	.align		4
.L_0:
        /*0004*/ 	.word	index@(matmul_kernel)
        /*0008*/ 	.word	0x000000b0


	//----- nvinfo : EIATTR_FRAME_SIZE
	.align		4
.L_1:
        /*000c*/ 	.byte	0x04, 0x11
        /*000e*/ 	.short	(.L_3 - .L_2)
	.align		4
.L_2:
        /*0010*/ 	.word	index@(matmul_kernel)
        /*0014*/ 	.word	0x00000000


	//----- nvinfo : EIATTR_MIN_STACK_SIZE
	.align		4
.L_3:
        /*0018*/ 	.byte	0x04, 0x12
        /*001a*/ 	.short	(.L_5 - .L_4)
	.align		4
.L_4:
        /*001c*/ 	.word	index@(matmul_kernel)
        /*0020*/ 	.word	0x00000000
.L_5:


//--------------------- .nv.info.matmul_kernel    --------------------------
	.section	.nv.info.matmul_kernel,"",@"SHT_CUDA_INFO"
	.sectionflags	@""
	.align	4


	//----- nvinfo : EIATTR_CUDA_API_VERSION
	.align		4
        /*0000*/ 	.byte	0x04, 0x37
        /*0002*/ 	.short	(.L_7 - .L_6)
.L_6:
        /*0004*/ 	.word	0x00000082


	//----- nvinfo : EIATTR_SW2861232_WAR
	.align		4
.L_7:
        /*0008*/ 	.byte	0x01, 0x35
	.zero		2


	//----- nvinfo : EIATTR_PARAM_CBANK
	.align		4
        /*000c*/ 	.byte	0x04, 0x0a
        /*000e*/ 	.short	(.L_9 - .L_8)
	.align		4
.L_8:
        /*0010*/ 	.word	index@(.nv.constant0.matmul_kernel)
        /*0014*/ 	.short	0x0160
        /*0016*/ 	.short	0x0050


	//----- nvinfo : EIATTR_CBANK_PARAM_SIZE
	.align		4
.L_9:
        /*0018*/ 	.byte	0x03, 0x19
        /*001a*/ 	.short	0x0050


	//----- nvinfo : EIATTR_KPARAM_INFO
	.align		4
        /*001c*/ 	.byte	0x04, 0x17
        /*001e*/ 	.short	(.L_11 - .L_10)
.L_10:
        /*0020*/ 	.word	0x00000000
        /*0024*/ 	.short	0x000d
        /*0026*/ 	.short	0x0048
        /*0028*/ 	.byte	0x00, 0xf4, 0x21, 0x00


	//----- nvinfo : EIATTR_KPARAM_INFO
	.align		4
.L_11:
        /*002c*/ 	.byte	0x04, 0x17
        /*002e*/ 	.short	(.L_13 - .L_12)
.L_12:
        /*0030*/ 	.word	0x00000000
        /*0034*/ 	.short	0x000c
        /*0036*/ 	.short	0x0040
        /*0038*/ 	.byte	0x00, 0xf4, 0x21, 0x00


	//----- nvinfo : EIATTR_KPARAM_INFO
	.align		4
.L_13:
        /*003c*/ 	.byte	0x04, 0x17
        /*003e*/ 	.short	(.L_15 - .L_14)
.L_14:
        /*0040*/ 	.word	0x00000000
        /*0044*/ 	.short	0x000b
        /*0046*/ 	.short	0x0038
        /*0048*/ 	.byte	0x00, 0xf0, 0x11, 0x00


	//----- nvinfo : EIATTR_KPARAM_INFO
	.align		4
.L_15:
        /*004c*/ 	.byte	0x04, 0x17
        /*004e*/ 	.short	(.L_17 - .L_16)
.L_16:
        /*0050*/ 	.word	0x00000000
        /*0054*/ 	.short	0x000a
        /*0056*/ 	.short	0x0034
        /*0058*/ 	.byte	0x00, 0xf0, 0x11, 0x00


	//----- nvinfo : EIATTR_KPARAM_INFO
	.align		4
.L_17:
        /*005c*/ 	.byte	0x04, 0x17
        /*005e*/ 	.short	(.L_19 - .L_18)
.L_18:
        /*0060*/ 	.word	0x00000000
        /*0064*/ 	.short	0x0009
        /*0066*/ 	.short	0x0030
        /*0068*/ 	.byte	0x00, 0xf0, 0x11, 0x00


	//----- nvinfo : EIATTR_KPARAM_INFO
	.align		4
.L_19:
        /*006c*/ 	.byte	0x04, 0x17
        /*006e*/ 	.short	(.L_21 - .L_20)
.L_20:
        /*0070*/ 	.word	0x00000000
        /*0074*/ 	.short	0x0008
        /*0076*/ 	.short	0x002c
        /*0078*/ 	.byte	0x00, 0xf0, 0x11, 0x00


	//----- nvinfo : EIATTR_KPARAM_INFO
	.align		4
.L_21:
        /*007c*/ 	.byte	0x04, 0x17
        /*007e*/ 	.short	(.L_23 - .L_22)
.L_22:
        /*0080*/ 	.word	0x00000000
        /*0084*/ 	.short	0x0007
        /*0086*/ 	.short	0x0028
        /*0088*/ 	.byte	0x00, 0xf0, 0x11, 0x00


	//----- nvinfo : EIATTR_KPARAM_INFO
	.align		4
.L_23:
        /*008c*/ 	.byte	0x04, 0x17
        /*008e*/ 	.short	(.L_25 - .L_24)
.L_24:
        /*0090*/ 	.word	0x00000000
        /*0094*/ 	.short	0x0006
        /*0096*/ 	.short	0x0024
        /*0098*/ 	.byte	0x00, 0xf0, 0x11, 0x00


	//----- nvinfo : EIATTR_KPARAM_INFO
	.align		4
.L_25:
        /*009c*/ 	.byte	0x04, 0x17
        /*009e*/ 	.short	(.L_27 - .L_26)
.L_26:
        /*00a0*/ 	.word	0x00000000
        /*00a4*/ 	.short	0x0005
        /*00a6*/ 	.short	0x0020
        /*00a8*/ 	.byte	0x00, 0xf0, 0x11, 0x00


	//----- nvinfo : EIATTR_KPARAM_INFO
	.align		4
.L_27:
        /*00ac*/ 	.byte	0x04, 0x17
        /*00ae*/ 	.short	(.L_29 - .L_28)
.L_28:
        /*00b0*/ 	.word	0x00000000
        /*00b4*/ 	.short	0x0004
        /*00b6*/ 	.short	0x001c
        /*00b8*/ 	.byte	0x00, 0xf0, 0x11, 0x00


	//----- nvinfo : EIATTR_KPARAM_INFO
	.align		4
.L_29:
        /*00bc*/ 	.byte	0x04, 0x17
        /*00be*/ 	.short	(.L_31 - .L_30)
.L_30:
        /*00c0*/ 	.word	0x00000000
        /*00c4*/ 	.short	0x0003
        /*00c6*/ 	.short	0x0018
        /*00c8*/ 	.byte	0x00, 0xf0, 0x11, 0x00


	//----- nvinfo : EIATTR_KPARAM_INFO
	.align		4
.L_31:
        /*00cc*/ 	.byte	0x04, 0x17
        /*00ce*/ 	.short	(.L_33 - .L_32)
.L_32:
        /*00d0*/ 	.word	0x00000000
        /*00d4*/ 	.short	0x0002
        /*00d6*/ 	.short	0x0010
        /*00d8*/ 	.byte	0x00, 0xf4, 0x21, 0x00


	//----- nvinfo : EIATTR_KPARAM_INFO
	.align		4
.L_33:
        /*00dc*/ 	.byte	0x04, 0x17
        /*00de*/ 	.short	(.L_35 - .L_34)
.L_34:
        /*00e0*/ 	.word	0x00000000
        /*00e4*/ 	.short	0x0001
        /*00e6*/ 	.short	0x0008
        /*00e8*/ 	.byte	0x00, 0xf4, 0x21, 0x00


	//----- nvinfo : EIATTR_KPARAM_INFO
	.align		4
.L_35:
        /*00ec*/ 	.byte	0x04, 0x17
        /*00ee*/ 	.short	(.L_37 - .L_36)
.L_36:
        /*00f0*/ 	.word	0x00000000
        /*00f4*/ 	.short	0x0000
        /*00f6*/ 	.short	0x0000
        /*00f8*/ 	.byte	0x00, 0xf4, 0x21, 0x00


	//----- nvinfo : EIATTR_MAXREG_COUNT
	.align		4
.L_37:
        /*00fc*/ 	.byte	0x03, 0x1b
        /*00fe*/ 	.short	0x00ff


	//----- nvinfo : EIATTR_NUM_BARRIERS
	.align		4
        /*0100*/ 	.byte	0x02, 0x4c
        /*0102*/ 	.byte	0x01
	.zero		1


	//----- nvinfo : EIATTR_MERCURY_ISA_VERSION
	.align		4
        /*0104*/ 	.byte	0x03, 0x5f
        /*0106*/ 	.short	0x0000


	//----- nvinfo : EIATTR_EXIT_INSTR_OFFSETS
	.align		4
        /*0108*/ 	.byte	0x04, 0x1c
        /*010a*/ 	.short	(.L_39 - .L_38)


	//   ....[0]....
.L_38:
        /*010c*/ 	.word	0x00003480


	//   ....[1]....
        /*0110*/ 	.word	0x000034b0


	//----- nvinfo : EIATTR_REQNTID
	.align		4
.L_39:
        /*0114*/ 	.byte	0x04, 0x10
        /*0116*/ 	.short	(.L_41 - .L_40)
.L_40:
        /*0118*/ 	.word	0x00000100
        /*011c*/ 	.word	0x00000001
        /*0120*/ 	.word	0x00000001
.L_41:


//--------------------- .nv.callgraph             --------------------------
	.section	.nv.callgraph,"",@"SHT_CUDA_CALLGRAPH"
	.align	4
	.sectionentsize	8
	.align		4
        /*0000*/ 	.word	0x00000000
	.align		4
        /*0004*/ 	.word	0xffffffff
	.align		4
        /*0008*/ 	.word	0x00000000
	.align		4
        /*000c*/ 	.word	0xfffffffe
	.align		4
        /*0010*/ 	.word	0x00000000
	.align		4
        /*0014*/ 	.word	0xfffffffd
	.align		4
        /*0018*/ 	.word	0x00000000
	.align		4
        /*001c*/ 	.word	0xfffffffc


//--------------------- .nv.rel.action            --------------------------
	.section	.nv.rel.action,"",@"SHT_CUDA_RELOCINFO"
	.align	8
	.sectionentsize	8
        /*0000*/ 	.byte	0x73, 0x00, 0x00, 0x00, 0x00, 0x00, 0x00, 0x00, 0x00, 0x00, 0x00, 0x11, 0x25, 0x00, 0x05, 0x36


//--------------------- .nv.constant0.matmul_kernel --------------------------
	.section	.nv.constant0.matmul_kernel,"a",@progbits
	.sectionflags	@""
	.align	4
.nv.constant0.matmul_kernel:
	.zero		432


//--------------------- .text.matmul_kernel       --------------------------
	.section	.text.matmul_kernel,"ax",@progbits
	.sectioninfo	@"SHI_REGISTERS=176"
	.align	128
        .global         matmul_kernel
        .type           matmul_kernel,@function
        .size           matmul_kernel,(.L_x_4 - matmul_kernel)
        .other          matmul_kernel,@"STO_CUDA_ENTRY STV_DEFAULT"
matmul_kernel:
.text.matmul_kernel:
[----:B------:R-:W-:Y:S02]  /*0000*/  IMAD.MOV.U32 R1, RZ, RZ, c[0x0][0x28] ;  /* 0x00000a00ff017624 */ /* 0x000fe400078e00ff */
[----:B------:R-:W-:Y:S01]  /*0010*/  IMAD.MOV.U32 R0, RZ, RZ, 0x1f ;  /* 0x0000001fff007424 */ /* 0x000fe200078e00ff */
[----:B------:R-:W0:Y:S01]  /*0020*/  S2R R5, SR_CTAID.X ;  /* 0x0000000000057919 */ /* 0x000e220000002500 */
[----:B------:R-:W-:-:S03]  /*0030*/  ULDC.64 UR6, c[0x0][0x118] ;  /* 0x0000460000067ab9 */ /* 0x000fc60000000a00 */
[----:B------:R-:W-:Y:S01]  /*0040*/  IADD3 R0, R0, c[0x0][0x17c], RZ ;  /* 0x00005f0000007a10 */ /* 0x000fe20007ffe0ff */
[----:B------:R-:W1:Y:S03]  /*0050*/  S2R R88, SR_TID.X ;  /* 0x0000000000587919 */ /* 0x000e660000002100 */
[----:B------:R-:W-:-:S04]  /*0060*/  SHF.R.S32.HI R3, RZ, 0x1f, R0 ;  /* 0x0000001fff037819 */ /* 0x000fc80000011400 */
[----:B------:R-:W-:-:S04]  /*0070*/  LEA.HI R3, R3, R0, RZ, 0x5 ;  /* 0x0000000003037211 */ /* 0x000fc800078f28ff */
[----:B------:R-:W-:-:S05]  /*0080*/  SHF.R.S32.HI R3, RZ, 0x5, R3 ;  /* 0x00000005ff037819 */ /* 0x000fca0000011403 */
[----:B------:R-:W-:Y:S01]  /*0090*/  IMAD.SHL.U32 R4, R3, 0x8, RZ ;  /* 0x0000000803047824 */ /* 0x000fe200078e00ff */
[----:B0-----:R-:W-:-:S04]  /*00a0*/  IABS R8, R5 ;  /* 0x0000000500087213 */ /* 0x001fc80000000000 */
[-C--:B------:R-:W-:Y:S02]  /*00b0*/  IABS R7, R4.reuse ;  /* 0x0000000400077213 */ /* 0x080fe40000000000 */
[----:B------:R-:W-:Y:S02]  /*00c0*/  IABS R10, R4 ;  /* 0x00000004000a7213 */ /* 0x000fe40000000000 */
[----:B------:R-:W0:Y:S01]  /*00d0*/  I2F.RP R0, R7 ;  /* 0x0000000700007306 */ /* 0x000e220000209400 */
[----:B-1----:R-:W-:Y:S02]  /*00e0*/  SHF.R.U32.HI R145, RZ, 0x6, R88 ;  /* 0x00000006ff917819 */ /* 0x002fe40000011658 */
[----:B------:R-:W-:Y:S02]  /*00f0*/  LOP3.LUT R147, R88, 0x80, RZ, 0xc0, !PT ;  /* 0x0000008058937812 */ /* 0x000fe400078ec0ff */
[----:B------:R-:W-:-:S03]  /*0100*/  SGXT.U32 R145, R145, 0x2 ;  /* 0x000000029191781a */ /* 0x000fc60000000000 */
[----:B0-----:R-:W0:Y:S02]  /*0110*/  MUFU.RCP R0, R0 ;  /* 0x0000000000007308 */ /* 0x001e240000001000 */
[----:B0-----:R-:W-:Y:S01]  /*0120*/  IADD3 R2, R0, 0xffffffe, RZ ;  /* 0x0ffffffe00027810 */ /* 0x001fe20007ffe0ff */
[----:B------:R-:W-:-:S05]  /*0130*/  IMAD.MOV R0, RZ, RZ, -R10 ;  /* 0x000000ffff007224 */ /* 0x000fca00078e0a0a */
[----:B------:R0:W1:Y:S02]  /*0140*/  F2I.FTZ.U32.TRUNC.NTZ R3, R2 ;  /* 0x0000000200037305 */ /* 0x000064000021f000 */
[----:B0-----:R-:W-:Y:S02]  /*0150*/  IMAD.MOV.U32 R2, RZ, RZ, RZ ;  /* 0x000000ffff027224 */ /* 0x001fe400078e00ff */
[----:B-1----:R-:W-:-:S04]  /*0160*/  IMAD.MOV R6, RZ, RZ, -R3 ;  /* 0x000000ffff067224 */ /* 0x002fc800078e0a03 */
[----:B------:R-:W-:Y:S02]  /*0170*/  IMAD R9, R6, R7, RZ ;  /* 0x0000000706097224 */ /* 0x000fe400078e02ff */
[----:B------:R-:W-:Y:S02]  /*0180*/  IMAD.MOV.U32 R6, RZ, RZ, R8 ;  /* 0x000000ffff067224 */ /* 0x000fe400078e0008 */
[----:B------:R-:W-:-:S06]  /*0190*/  IMAD.HI.U32 R3, R3, R9, R2 ;  /* 0x0000000903037227 */ /* 0x000fcc00078e0002 */
[----:B------:R-:W-:-:S04]  /*01a0*/  IMAD.HI.U32 R3, R3, R6, RZ ;  /* 0x0000000603037227 */ /* 0x000fc800078e00ff */
[----:B------:R-:W-:-:S05]  /*01b0*/  IMAD R0, R3, R0, R6 ;  /* 0x0000000003007224 */ /* 0x000fca00078e0206 */
[----:B------:R-:W-:-:S13]  /*01c0*/  ISETP.GT.U32.AND P1, PT, R7, R0, PT ;  /* 0x000000000700720c */ /* 0x000fda0003f24070 */
[----:B------:R-:W-:Y:S01]  /*01d0*/  @!P1 IMAD.IADD R0, R0, 0x1, -R7 ;  /* 0x0000000100009824 */ /* 0x000fe200078e0a07 */
[----:B------:R-:W-:Y:S02]  /*01e0*/  @!P1 IADD3 R3, R3, 0x1, RZ ;  /* 0x0000000103039810 */ /* 0x000fe40007ffe0ff */
[----:B------:R-:W-:Y:S02]  /*01f0*/  ISETP.NE.AND P1, PT, R4, RZ, PT ;  /* 0x000000ff0400720c */ /* 0x000fe40003f25270 */
[----:B------:R-:W-:Y:S02]  /*0200*/  ISETP.GE.U32.AND P0, PT, R0, R7, PT ;  /* 0x000000070000720c */ /* 0x000fe40003f06070 */
[----:B------:R-:W-:-:S04]  /*0210*/  LOP3.LUT R0, R5, R4, RZ, 0x3c, !PT ;  /* 0x0000000405007212 */ /* 0x000fc800078e3cff */
[----:B------:R-:W-:Y:S01]  /*0220*/  ISETP.GE.AND P2, PT, R0, RZ, PT ;  /* 0x000000ff0000720c */ /* 0x000fe20003f46270 */
[----:B------:R-:W-:-:S05]  /*0230*/  IMAD.MOV.U32 R0, RZ, RZ, c[0x0][0x178] ;  /* 0x00005e00ff007624 */ /* 0x000fca00078e00ff */
[----:B------:R-:W-:Y:S02]  /*0240*/  IADD3 R0, R0, 0x3f, RZ ;  /* 0x0000003f00007810 */ /* 0x000fe40007ffe0ff */
[----:B------:R-:W-:-:S05]  /*0250*/  @P0 IADD3 R3, R3, 0x1, RZ ;  /* 0x0000000103030810 */ /* 0x000fca0007ffe0ff */
[----:B------:R-:W-:Y:S01]  /*0260*/  IMAD.MOV.U32 R2, RZ, RZ, R3 ;  /* 0x000000ffff027224 */ /* 0x000fe200078e0003 */
[----:B------:R-:W-:-:S03]  /*0270*/  SHF.R.S32.HI R3, RZ, 0x1f, R0 ;  /* 0x0000001fff037819 */ /* 0x000fc60000011400 */
[----:B------:R-:W-:Y:S01]  /*0280*/  @!P2 IMAD.MOV R2, RZ, RZ, -R2 ;  /* 0x000000ffff02a224 */ /* 0x000fe200078e0a02 */
[----:B------:R-:W-:Y:S02]  /*0290*/  @!P1 LOP3.LUT R2, RZ, R4, RZ, 0x33, !PT ;  /* 0x00000004ff029212 */ /* 0x000fe400078e33ff */
[----:B------:R-:W-:-:S03]  /*02a0*/  LEA.HI R3, R3, R0, RZ, 0x6 ;  /* 0x0000000003037211 */ /* 0x000fc600078f30ff */
[----:B------:R-:W-:Y:S02]  /*02b0*/  IMAD.SHL.U32 R6, R2, 0x8, RZ ;  /* 0x0000000802067824 */ /* 0x000fe400078e00ff */
[----:B------:R-:W-:-:S03]  /*02c0*/  IMAD.MOV R2, RZ, RZ, -R2 ;  /* 0x000000ffff027224 */ /* 0x000fc600078e0a02 */
[----:B------:R-:W-:Y:S01]  /*02d0*/  LEA.HI.SX32 R3, R3, -R6, 0x1a ;  /* 0x8000000603037211 */ /* 0x000fe200078fd2ff */
[----:B------:R-:W-:-:S03]  /*02e0*/  IMAD R8, R4, R2, R5 ;  /* 0x0000000204087224 */ /* 0x000fc600078e0205 */
[----:B------:R-:W-:-:S04]  /*02f0*/  IMNMX R11, R3, 0x8, PT ;  /* 0x00000008030b7817 */ /* 0x000fc80003800200 */
[-C--:B------:R-:W-:Y:S02]  /*0300*/  IABS R7, R11.reuse ;  /* 0x0000000b00077213 */ /* 0x080fe40000000000 */
[----:B------:R-:W-:Y:S02]  /*0310*/  IABS R4, R11 ;  /* 0x0000000b00047213 */ /* 0x000fe40000000000 */
[----:B------:R-:W0:Y:S08]  /*0320*/  I2F.RP R0, R7 ;  /* 0x0000000700007306 */ /* 0x000e300000209400 */
[----:B0-----:R-:W0:Y:S02]  /*0330*/  MUFU.RCP R0, R0 ;  /* 0x0000000000007308 */ /* 0x001e240000001000 */
[----:B0-----:R-:W-:Y:S01]  /*0340*/  IADD3 R3, R0, 0xffffffe, RZ ;  /* 0x0ffffffe00037810 */ /* 0x001fe20007ffe0ff */
[----:B------:R-:W-:-:S02]  /*0350*/  IMAD.MOV R0, RZ, RZ, -R4 ;  /* 0x000000ffff007224 */ /* 0x000fc400078e0a04 */
[----:B------:R-:W-:-:S03]  /*0360*/  IMAD.MOV.U32 R4, RZ, RZ, c[0x0][0x180] ;  /* 0x00006000ff047624 */ /* 0x000fc600078e00ff */
[----:B------:R-:W0:Y:S02]  /*0370*/  F2I.FTZ.U32.TRUNC.NTZ R3, R3 ;  /* 0x0000000300037305 */ /* 0x000e24000021f000 */
[----:B------:R-:W-:Y:S01]  /*0380*/  IADD3 R4, R4, 0x7f, RZ ;  /* 0x0000007f04047810 */ /* 0x000fe20007ffe0ff */
[----:B0-----:R-:W-:-:S04]  /*0390*/  IMAD.MOV R9, RZ, RZ, -R3 ;  /* 0x000000ffff097224 */ /* 0x001fc800078e0a03 */
[----:B------:R-:W-:Y:S01]  /*03a0*/  IMAD.MOV.U32 R2, RZ, RZ, R9 ;  /* 0x000000ffff027224 */ /* 0x000fe200078e0009 */
[----:B------:R-:W-:-:S03]  /*03b0*/  IABS R9, R8 ;  /* 0x0000000800097213 */ /* 0x000fc60000000000 */
[----:B------:R-:W-:Y:S02]  /*03c0*/  IMAD R5, R2, R7, RZ ;  /* 0x0000000702057224 */ /* 0x000fe400078e02ff */
[----:B------:R-:W-:-:S04]  /*03d0*/  IMAD.MOV.U32 R2, RZ, RZ, RZ ;  /* 0x000000ffff027224 */ /* 0x000fc800078e00ff */
[----:B------:R-:W-:Y:S01]  /*03e0*/  IMAD.HI.U32 R2, R3, R5, R2 ;  /* 0x0000000503027227 */ /* 0x000fe200078e0002 */
[----:B------:R-:W-:-:S05]  /*03f0*/  LOP3.LUT R3, R88, 0x3f, RZ, 0xc0, !PT ;  /* 0x0000003f58037812 */ /* 0x000fca00078ec0ff */
        /* <DEDUP_REMOVED lines=8> */
[----:B------:R-:W-:-:S07]  /*0480*/  ISETP.GE.AND P2, PT, R0, RZ, PT ;  /* 0x000000ff0000720c */ /* 0x000fce0003f46270 */
[----:B------:R-:W-:Y:S02]  /*0490*/  @P0 IADD3 R2, R2, 0x1, RZ ;  /* 0x0000000102020810 */ /* 0x000fe40007ffe0ff */
[----:B------:R-:W-:-:S04]  /*04a0*/  ISETP.GT.AND P0, PT, R4, 0x7f, PT ;  /* 0x0000007f0400780c */ /* 0x000fc80003f04270 */
[----:B------:R-:W-:Y:S01]  /*04b0*/  @!P2 IMAD.MOV R2, RZ, RZ, -R2 ;  /* 0x000000ffff02a224 */ /* 0x000fe200078e0a02 */
[----:B------:R-:W-:-:S05]  /*04c0*/  @!P1 LOP3.LUT R2, RZ, R11, RZ, 0x33, !PT ;  /* 0x0000000bff029212 */ /* 0x000fca00078e33ff */
[----:B------:R-:W-:Y:S02]  /*04d0*/  IMAD.MOV R0, RZ, RZ, -R2 ;  /* 0x000000ffff007224 */ /* 0x000fe400078e0a02 */
[----:B------:R-:W-:Y:S01]  /*04e0*/  IMAD.SHL.U32 R80, R2, 0x20, RZ ;  /* 0x0000002002507824 */ /* 0x000fe200078e00ff */
[----:B------:R-:W-:Y:S01]  /*04f0*/  @!P0 CS2R R28, SRZ ;  /* 0x00000000001c8805 */ /* 0x000fe2000001ff00 */
[----:B------:R-:W-:Y:S01]  /*0500*/  IMAD R0, R11, R0, R8 ;  /* 0x000000000b007224 */ /* 0x000fe200078e0208 */
[----:B------:R-:W-:Y:S01]  /*0510*/  @!P0 CS2R R30, SRZ ;  /* 0x00000000001e8805 */ /* 0x000fe2000001ff00 */
[----:B------:R-:W-:Y:S02]  /*0520*/  @!P0 IMAD.SHL.U32 R84, R88, 0x2, RZ ;  /* 0x0000000258548824 */ /* 0x000fe400078e00ff */
[----:B------:R-:W-:Y:S02]  /*0530*/  IMAD.IADD R0, R6, 0x1, R0 ;  /* 0x0000000106007824 */ /* 0x000fe400078e0200 */
[----:B------:R-:W-:-:S02]  /*0540*/  @!P0 IMAD.SHL.U32 R82, R88, 0x40, RZ ;  /* 0x0000004058528824 */ /* 0x000fc400078e00ff */
[----:B------:R-:W-:Y:S01]  /*0550*/  IMAD R86, R0, 0x40, R3 ;  /* 0x0000004000567824 */ /* 0x000fe200078e0203 */
[----:B------:R-:W-:Y:S05]  /*0560*/  @!P0 BRA `(.L_x_0) ;  /* 0x000029a000008947 */ /* 0x000fea0003800000 */
[----:B------:R-:W-:Y:S01]  /*0570*/  IABS R23, c[0x0][0x17c] ;  /* 0x00005f0000177a13 */ /* 0x000fe20000000000 */
[C---:B------:R-:W-:Y:S01]  /*0580*/  IMAD.SHL.U32 R84, R88.reuse, 0x2, RZ ;  /* 0x0000000258547824 */ /* 0x040fe200078e00ff */
[----:B------:R-:W-:Y:S01]  /*0590*/  LEA.HI R24, R147, R80, RZ, 0x19 ;  /* 0x0000005093187211 */ /* 0x000fe200078fc8ff */
[----:B------:R-:W-:Y:S01]  /*05a0*/  IMAD.SHL.U32 R82, R88, 0x40, RZ ;  /* 0x0000004058527824 */ /* 0x000fe200078e00ff */
[----:B------:R-:W0:Y:S01]  /*05b0*/  I2F.RP R5, R23 ;  /* 0x0000001700057306 */ /* 0x000e220000209400 */
[----:B------:R-:W-:Y:S01]  /*05c0*/  IABS R22, c[0x0][0x178] ;  /* 0x00005e0000167a13 */ /* 0x000fe20000000000 */
[----:B------:R-:W-:Y:S01]  /*05d0*/  IMAD.MOV.U32 R141, RZ, RZ, c[0x0][0x18c] ;  /* 0x00006300ff8d7624 */ /* 0x000fe200078e00ff */
[C---:B------:R-:W-:Y:S01]  /*05e0*/  IADD3 R0, R24.reuse, 0x1e, RZ ;  /* 0x0000001e18007810 */ /* 0x040fe20007ffe0ff */
[----:B------:R-:W-:Y:S01]  /*05f0*/  IMAD.MOV.U32 R139, RZ, RZ, c[0x0][0x188] ;  /* 0x00006200ff8b7624 */ /* 0x000fe200078e00ff */
[----:B------:R-:W-:Y:S01]  /*0600*/  IADD3 R28, R24, 0xe, RZ ;  /* 0x0000000e181c7810 */ /* 0x000fe20007ffe0ff */
[----:B------:R-:W-:Y:S01]  /*0610*/  IMAD R143, R145, c[0x0][0x188], RZ ;  /* 0x00006200918f7a24 */ /* 0x000fe200078e02ff */
[----:B------:R-:W-:Y:S01]  /*0620*/  ISETP.GE.AND P6, PT, R0, RZ, PT ;  /* 0x000000ff0000720c */ /* 0x000fe20003fc6270 */
[----:B------:R-:W-:Y:S01]  /*0630*/  IMAD.SHL.U32 R141, R141, 0x80, RZ ;  /* 0x000000808d8d7824 */ /* 0x000fe200078e00ff */
[C---:B------:R-:W-:Y:S01]  /*0640*/  IADD3 R26, R24.reuse, 0x12, RZ ;  /* 0x00000012181a7810 */ /* 0x040fe20007ffe0ff */
[----:B------:R-:W-:Y:S01]  /*0650*/  IMAD.SHL.U32 R139, R139, 0x80, RZ ;  /* 0x000000808b8b7824 */ /* 0x000fe200078e00ff */
[----:B------:R-:W-:Y:S01]  /*0660*/  IABS R15, R28 ;  /* 0x0000001c000f7213 */ /* 0x000fe20000000000 */
[----:B------:R-:W-:Y:S01]  /*0670*/  ULDC UR4, c[0x0][0x180] ;  /* 0x0000600000047ab9 */ /* 0x000fe20000000800 */
[----:B------:R-:W-:-:S02]  /*0680*/  IADD3 R27, R24, 0x10, RZ ;  /* 0x00000010181b7810 */ /* 0x000fc40007ffe0ff */
[C---:B------:R-:W-:Y:S01]  /*0690*/  IADD3 R29, R24.reuse, 0xc, RZ ;  /* 0x0000000c181d7810 */ /* 0x040fe20007ffe0ff */
[----:B0-----:R-:W0:Y:S01]  /*06a0*/  MUFU.RCP R5, R5 ;  /* 0x0000000500057308 */ /* 0x001e220000001000 */
[C---:B------:R-:W-:Y:S02]  /*06b0*/  IADD3 R30, R24.reuse, 0xa, RZ ;  /* 0x0000000a181e7810 */ /* 0x040fe40007ffe0ff */
[----:B------:R-:W-:Y:S02]  /*06c0*/  IABS R17, R29 ;  /* 0x0000001d00117213 */ /* 0x000fe40000000000 */
[C---:B------:R-:W-:Y:S02]  /*06d0*/  IADD3 R31, R24.reuse, 0x8, RZ ;  /* 0x00000008181f7810 */ /* 0x040fe40007ffe0ff */
[C---:B------:R-:W-:Y:S02]  /*06e0*/  IADD3 R32, R24.reuse, 0x6, RZ ;  /* 0x0000000618207810 */ /* 0x040fe40007ffe0ff */
[----:B------:R-:W-:-:S02]  /*06f0*/  IADD3 R33, R24, 0x4, RZ ;  /* 0x0000000418217810 */ /* 0x000fc40007ffe0ff */
[----:B------:R-:W-:Y:S02]  /*0700*/  IABS R19, R32 ;  /* 0x0000002000137213 */ /* 0x000fe40000000000 */
[----:B------:R-:W-:Y:S02]  /*0710*/  IABS R21, R33 ;  /* 0x0000002100157213 */ /* 0x000fe40000000000 */
[----:B------:R-:W-:Y:S02]  /*0720*/  IADD3 R34, R24, 0x2, RZ ;  /* 0x0000000218227810 */ /* 0x000fe40007ffe0ff */
[----:B0-----:R-:W-:Y:S02]  /*0730*/  IADD3 R2, R5, 0xffffffe, RZ ;  /* 0x0ffffffe05027810 */ /* 0x001fe40007ffe0ff */
[----:B------:R-:W-:Y:S02]  /*0740*/  IABS R5, R0 ;  /* 0x0000000000057213 */ /* 0x000fe40000000000 */
[----:B------:R0:W1:Y:S01]  /*0750*/  F2I.FTZ.U32.TRUNC.NTZ R3, R2 ;  /* 0x0000000200037305 */ /* 0x000062000021f000 */
[----:B------:R-:W-:-:S02]  /*0760*/  IABS R25, R86 ;  /* 0x0000005600197213 */ /* 0x000fc40000000000 */
[----:B------:R-:W-:Y:S02]  /*0770*/  LOP3.LUT R150, R88, 0x7f, RZ, 0xc0, !PT ;  /* 0x0000007f58967812 */ /* 0x000fe400078ec0ff */
[----:B------:R-:W-:Y:S02]  /*0780*/  LOP3.LUT R76, R82, 0x400, RZ, 0xc0, !PT ;  /* 0x00000400524c7812 */ /* 0x000fe400078ec0ff */
[C---:B------:R-:W-:Y:S01]  /*0790*/  LOP3.LUT R149, R145.reuse, 0x4, RZ, 0xfc, !PT ;  /* 0x0000000491957812 */ /* 0x040fe200078efcff */
[C---:B------:R-:W-:Y:S01]  /*07a0*/  IMAD.SHL.U32 R78, R150.reuse, 0x2, RZ ;  /* 0x00000002964e7824 */ /* 0x040fe200078e00ff */
[C---:B------:R-:W-:Y:S01]  /*07b0*/  LOP3.LUT R148, R145.reuse, 0x8, RZ, 0xfc, !PT ;  /* 0x0000000891947812 */ /* 0x040fe200078efcff */
[----:B0-----:R-:W-:Y:S01]  /*07c0*/  IMAD.MOV.U32 R2, RZ, RZ, RZ ;  /* 0x000000ffff027224 */ /* 0x001fe200078e00ff */
[C---:B------:R-:W-:Y:S01]  /*07d0*/  LOP3.LUT R146, R145.reuse, 0xc, RZ, 0xfc, !PT ;  /* 0x0000000c91927812 */ /* 0x040fe200078efcff */
[----:B------:R-:W-:Y:S01]  /*07e0*/  IMAD R137, R150, c[0x0][0x18c], RZ ;  /* 0x0000630096897a24 */ /* 0x000fe200078e02ff */
[C---:B------:R-:W-:Y:S01]  /*07f0*/  LOP3.LUT R144, R145.reuse, 0x10, RZ, 0xfc, !PT ;  /* 0x0000001091907812 */ /* 0x040fe200078efcff */
[----:B------:R-:W-:Y:S01]  /*0800*/  IMAD R77, R148, c[0x0][0x188], RZ ;  /* 0x00006200944d7a24 */ /* 0x000fe200078e02ff */
[C---:B------:R-:W-:Y:S01]  /*0810*/  LOP3.LUT R142, R145.reuse, 0x14, RZ, 0xfc, !PT ;  /* 0x00000014918e7812 */ /* 0x040fe200078efcff */
[--C-:B-1----:R-:W-:Y:S01]  /*0820*/  IMAD.MOV R6, RZ, RZ, -R3.reuse ;  /* 0x000000ffff067224 */ /* 0x102fe200078e0a03 */
[C---:B------:R-:W-:Y:S01]  /*0830*/  LOP3.LUT R140, R145.reuse, 0x18, RZ, 0xfc, !PT ;  /* 0x00000018918c7812 */ /* 0x040fe200078efcff */
[----:B------:R-:W-:Y:S01]  /*0840*/  IMAD R81, R144, c[0x0][0x188], RZ ;  /* 0x0000620090517a24 */ /* 0x000fe200078e02ff */
[C---:B------:R-:W-:Y:S01]  /*0850*/  LOP3.LUT R138, R145.reuse, 0x1c, RZ, 0xfc, !PT ;  /* 0x0000001c918a7812 */ /* 0x040fe200078efcff */
[----:B------:R-:W-:Y:S01]  /*0860*/  IMAD R7, R6, R23, RZ ;  /* 0x0000001706077224 */ /* 0x000fe200078e02ff */
[C---:B------:R-:W-:Y:S01]  /*0870*/  LOP3.LUT R136, R145.reuse, 0x20, RZ, 0xfc, !PT ;  /* 0x0000002091887812 */ /* 0x040fe200078efcff */
[----:B------:R-:W-:Y:S01]  /*0880*/  IMAD R85, R140, c[0x0][0x188], RZ ;  /* 0x000062008c557a24 */ /* 0x000fe200078e02ff */
[----:B------:R-:W-:Y:S01]  /*0890*/  LOP3.LUT R134, R145, 0x24, RZ, 0xfc, !PT ;  /* 0x0000002491867812 */ /* 0x000fe200078efcff */
[----:B------:R-:W-:Y:S01]  /*08a0*/  IMAD.HI.U32 R6, R3, R7, R2 ;  /* 0x0000000703067227 */ /* 0x000fe200078e0002 */
[----:B------:R-:W-:-:S02]  /*08b0*/  IADD3 R2, R24, 0x1c, RZ ;  /* 0x0000001c18027810 */ /* 0x000fc40007ffe0ff */
[----:B------:R-:W-:Y:S01]  /*08c0*/  IADD3 R7, R24, 0x16, RZ ;  /* 0x0000001618077810 */ /* 0x000fe20007ffe0ff */
[----:B------:R-:W-:Y:S01]  /*08d0*/  IMAD R91, R134, c[0x0][0x188], RZ ;  /* 0x00006200865b7a24 */ /* 0x000fe200078e02ff */
[----:B------:R-:W-:Y:S01]  /*08e0*/  ISETP.GE.AND P4, PT, R2, RZ, PT ;  /* 0x000000ff0200720c */ /* 0x000fe20003f86270 */
[----:B------:R-:W-:Y:S01]  /*08f0*/  IMAD.HI.U32 R3, R6, R5, RZ ;  /* 0x0000000506037227 */ /* 0x000fe200078e00ff */
[----:B------:R-:W-:Y:S02]  /*0900*/  IABS R2, R2 ;  /* 0x0000000200027213 */ /* 0x000fe40000000000 */
[----:B------:R-:W-:Y:S01]  /*0910*/  IABS R13, R7 ;  /* 0x00000007000d7213 */ /* 0x000fe20000000000 */
[----:B------:R-:W-:Y:S01]  /*0920*/  IMAD.MOV R8, RZ, RZ, -R3 ;  /* 0x000000ffff087224 */ /* 0x000fe200078e0a03 */
[----:B------:R-:W-:Y:S01]  /*0930*/  IADD3 R3, R24, 0x1a, RZ ;  /* 0x0000001a18037810 */ /* 0x000fe20007ffe0ff */
[----:B------:R-:W-:Y:S01]  /*0940*/  IMAD R89, R136, c[0x0][0x188], RZ ;  /* 0x0000620088597a24 */ /* 0x000fe200078e02ff */
[----:B------:R-:W-:Y:S01]  /*0950*/  ISETP.GE.AND P1, PT, R7, RZ, PT ;  /* 0x000000ff0700720c */ /* 0x000fe20003f26270 */
[C---:B------:R-:W-:Y:S01]  /*0960*/  IMAD R0, R23.reuse, R8, R5 ;  /* 0x0000000817007224 */ /* 0x040fe200078e0205 */
[----:B------:R-:W-:Y:S01]  /*0970*/  IADD3 R8, R24, 0x14, RZ ;  /* 0x0000001418087810 */ /* 0x000fe20007ffe0ff */
[----:B------:R-:W-:Y:S01]  /*0980*/  IMAD R87, R138, c[0x0][0x188], RZ ;  /* 0x000062008a577a24 */ /* 0x000fe200078e02ff */
[----:B------:R-:W-:Y:S01]  /*0990*/  IADD3 R5, R24, 0x18, RZ ;  /* 0x0000001818057810 */ /* 0x000fe20007ffe0ff */
[----:B------:R-:W-:Y:S01]  /*09a0*/  IMAD R83, R142, c[0x0][0x188], RZ ;  /* 0x000062008e537a24 */ /* 0x000fe200078e02ff */
[----:B------:R-:W-:Y:S01]  /*09b0*/  ISETP.GT.U32.AND P5, PT, R23, R0, PT ;  /* 0x000000001700720c */ /* 0x000fe20003fa4070 */
[----:B------:R-:W-:Y:S01]  /*09c0*/  IMAD R79, R146, c[0x0][0x188], RZ ;  /* 0x00006200924f7a24 */ /* 0x000fe200078e02ff */
[----:B------:R-:W-:Y:S01]  /*09d0*/  ISETP.GE.AND P0, PT, R8, RZ, PT ;  /* 0x000000ff0800720c */ /* 0x000fe20003f06270 */
[----:B------:R-:W-:Y:S01]  /*09e0*/  IMAD R75, R149, c[0x0][0x188], RZ ;  /* 0x00006200954b7a24 */ /* 0x000fe200078e02ff */
[----:B------:R-:W-:Y:S01]  /*09f0*/  IABS R14, R8 ;  /* 0x00000008000e7213 */ /* 0x000fe20000000000 */
[----:B------:R-:W-:Y:S01]  /*0a00*/  IMAD.MOV.U32 R8, RZ, RZ, R2 ;  /* 0x000000ffff087224 */ /* 0x000fe200078e0002 */
[----:B------:R-:W-:-:S02]  /*0a10*/  IABS R9, R3 ;  /* 0x0000000300097213 */ /* 0x000fc40000000000 */
[----:B------:R-:W-:Y:S01]  /*0a20*/  IABS R11, R5 ;  /* 0x00000005000b7213 */ /* 0x000fe20000000000 */
[----:B------:R-:W-:Y:S01]  /*0a30*/  IMAD.HI.U32 R2, R6, R8, RZ ;  /* 0x0000000806027227 */ /* 0x000fe200078e00ff */
[----:B------:R-:W-:Y:S02]  /*0a40*/  ISETP.GE.AND P3, PT, R3, RZ, PT ;  /* 0x000000ff0300720c */ /* 0x000fe40003f66270 */
[----:B------:R-:W-:Y:S01]  /*0a50*/  ISETP.GE.AND P2, PT, R5, RZ, PT ;  /* 0x000000ff0500720c */ /* 0x000fe20003f46270 */
[----:B------:R-:W-:Y:S01]  /*0a60*/  @!P5 IMAD.IADD R0, R0, 0x1, -R23 ;  /* 0x000000010000d824 */ /* 0x000fe200078e0a17 */
[C---:B------:R-:W-:Y:S01]  /*0a70*/  LOP3.LUT R132, R145.reuse, 0x28, RZ, 0xfc, !PT ;  /* 0x0000002891847812 */ /* 0x040fe200078efcff */
[C---:B------:R-:W-:Y:S01]  /*0a80*/  IMAD.HI.U32 R3, R6.reuse, R9, RZ ;  /* 0x0000000906037227 */ /* 0x040fe200078e00ff */
[----:B------:R-:W-:Y:S02]  /*0a90*/  LOP3.LUT R130, R145, 0x2c, RZ, 0xfc, !PT ;  /* 0x0000002c91827812 */ /* 0x000fe400078efcff */
[----:B------:R-:W-:Y:S01]  /*0aa0*/  ISETP.GT.U32.AND P5, PT, R23, R0, PT ;  /* 0x000000001700720c */ /* 0x000fe20003fa4070 */
[----:B------:R-:W-:Y:S01]  /*0ab0*/  IMAD.MOV R2, RZ, RZ, -R2 ;  /* 0x000000ffff027224 */ /* 0x000fe200078e0a02 */
[C---:B------:R-:W-:Y:S01]  /*0ac0*/  LOP3.LUT R128, R145.reuse, 0x30, RZ, 0xfc, !PT ;  /* 0x0000003091807812 */ /* 0x040fe200078efcff */
[----:B------:R-:W-:Y:S01]  /*0ad0*/  IMAD.HI.U32 R5, R6, R11, RZ ;  /* 0x0000000b06057227 */ /* 0x000fe200078e00ff */
[----:B------:R-:W-:-:S02]  /*0ae0*/  LOP3.LUT R126, R145, 0x34, RZ, 0xfc, !PT ;  /* 0x00000034917e7812 */ /* 0x000fc400078efcff */
[C---:B------:R-:W-:Y:S01]  /*0af0*/  LOP3.LUT R124, R145.reuse, 0x38, RZ, 0xfc, !PT ;  /* 0x00000038917c7812 */ /* 0x040fe200078efcff */
[----:B------:R-:W-:Y:S01]  /*0b00*/  IMAD.MOV R10, RZ, RZ, -R3 ;  /* 0x000000ffff0a7224 */ /* 0x000fe200078e0a03 */
[----:B------:R-:W-:Y:S01]  /*0b10*/  LOP3.LUT R122, R145, 0x3c, RZ, 0xfc, !PT ;  /* 0x0000003c917a7812 */ /* 0x000fe200078efcff */
[----:B------:R-:W-:Y:S01]  /*0b20*/  IMAD R2, R23, R2, R8 ;  /* 0x0000000217027224 */ /* 0x000fe200078e0208 */
[C---:B------:R-:W-:Y:S01]  /*0b30*/  LOP3.LUT R120, R145.reuse, 0x40, RZ, 0xfc, !PT ;  /* 0x0000004091787812 */ /* 0x040fe200078efcff */
[----:B------:R-:W-:Y:S01]  /*0b40*/  IMAD.MOV R12, RZ, RZ, -R5 ;  /* 0x000000ffff0c7224 */ /* 0x000fe200078e0a05 */
[----:B------:R-:W-:Y:S01]  /*0b50*/  LOP3.LUT R118, R145, 0x44, RZ, 0xfc, !PT ;  /* 0x0000004491767812 */ /* 0x000fe200078efcff */
[----:B------:R-:W-:Y:S01]  /*0b60*/  @!P5 IMAD.IADD R0, R0, 0x1, -R23 ;  /* 0x000000010000d824 */ /* 0x000fe200078e0a17 */
[C---:B------:R-:W-:Y:S01]  /*0b70*/  ISETP.GT.U32.AND P5, PT, R23.reuse, R2, PT ;  /* 0x000000021700720c */ /* 0x040fe20003fa4070 */
[----:B------:R-:W-:Y:S01]  /*0b80*/  IMAD R8, R23, R10, R9 ;  /* 0x0000000a17087224 */ /* 0x000fe200078e0209 */
[C---:B------:R-:W-:Y:S01]  /*0b90*/  LOP3.LUT R116, R145.reuse, 0x48, RZ, 0xfc, !PT ;  /* 0x0000004891747812 */ /* 0x040fe200078efcff */
[----:B------:R-:W-:Y:S01]  /*0ba0*/  IMAD.MOV.U32 R5, RZ, RZ, R0 ;  /* 0x000000ffff057224 */ /* 0x000fe200078e0000 */
[C---:B------:R-:W-:Y:S01]  /*0bb0*/  LOP3.LUT R114, R145.reuse, 0x4c, RZ, 0xfc, !PT ;  /* 0x0000004c91727812 */ /* 0x040fe200078efcff */
[----:B------:R-:W-:Y:S01]  /*0bc0*/  IMAD.HI.U32 R3, R6, R13, RZ ;  /* 0x0000000d06037227 */ /* 0x000fe200078e00ff */
[----:B------:R-:W-:-:S02]  /*0bd0*/  LOP3.LUT R112, R145, 0x50, RZ, 0xfc, !PT ;  /* 0x0000005091707812 */ /* 0x000fc400078efcff */
[----:B------:R-:W-:Y:S01]  /*0be0*/  LOP3.LUT R110, R145, 0x54, RZ, 0xfc, !PT ;  /* 0x00000054916e7812 */ /* 0x000fe200078efcff */
[----:B------:R-:W-:Y:S01]  /*0bf0*/  @!P6 IMAD.MOV R5, RZ, RZ, -R5 ;  /* 0x000000ffff05e224 */ /* 0x000fe200078e0a05 */
[----:B------:R-:W-:Y:S01]  /*0c00*/  ISETP.GT.U32.AND P6, PT, R23, R8, PT ;  /* 0x000000081700720c */ /* 0x000fe20003fc4070 */
[----:B------:R-:W-:Y:S01]  /*0c10*/  IMAD.MOV R10, RZ, RZ, -R3 ;  /* 0x000000ffff0a7224 */ /* 0x000fe200078e0a03 */
[C---:B------:R-:W-:Y:S01]  /*0c20*/  LOP3.LUT R108, R145.reuse, 0x58, RZ, 0xfc, !PT ;  /* 0x00000058916c7812 */ /* 0x040fe200078efcff */
[----:B------:R-:W-:Y:S01]  /*0c30*/  @!P5 IMAD.IADD R2, R2, 0x1, -R23 ;  /* 0x000000010202d824 */ /* 0x000fe200078e0a17 */
[----:B------:R-:W-:Y:S01]  /*0c40*/  LOP3.LUT R106, R145, 0x5c, RZ, 0xfc, !PT ;  /* 0x0000005c916a7812 */ /* 0x000fe200078efcff */
[----:B------:R-:W-:Y:S01]  /*0c50*/  IMAD R9, R23, R12, R11 ;  /* 0x0000000c17097224 */ /* 0x000fe200078e020b */
[----:B------:R-:W-:Y:S01]  /*0c60*/  LOP3.LUT R104, R145, 0x60, RZ, 0xfc, !PT ;  /* 0x0000006091687812 */ /* 0x000fe200078efcff */
[C---:B------:R-:W-:Y:S01]  /*0c70*/  IMAD R10, R23.reuse, R10, R13 ;  /* 0x0000000a170a7224 */ /* 0x040fe200078e020d */
[----:B------:R-:W-:Y:S01]  /*0c80*/  ISETP.GT.U32.AND P5, PT, R23, R2, PT ;  /* 0x000000021700720c */ /* 0x000fe20003fa4070 */
[----:B------:R-:W-:Y:S01]  /*0c90*/  IMAD.HI.U32 R7, R6, R14, RZ ;  /* 0x0000000e06077227 */ /* 0x000fe200078e00ff */
[----:B------:R-:W-:-:S02]  /*0ca0*/  IABS R13, R26 ;  /* 0x0000001a000d7213 */ /* 0x000fc40000000000 */
[C---:B------:R-:W-:Y:S01]  /*0cb0*/  LOP3.LUT R102, R145.reuse, 0x64, RZ, 0xfc, !PT ;  /* 0x0000006491667812 */ /* 0x040fe200078efcff */
[----:B------:R-:W-:Y:S01]  /*0cc0*/  @!P6 IMAD.IADD R8, R8, 0x1, -R23 ;  /* 0x000000010808e824 */ /* 0x000fe200078e0a17 */
[C---:B------:R-:W-:Y:S01]  /*0cd0*/  LOP3.LUT R100, R145.reuse, 0x68, RZ, 0xfc, !PT ;  /* 0x0000006891647812 */ /* 0x040fe200078efcff */
[----:B------:R-:W-:Y:S01]  /*0ce0*/  IMAD.MOV R7, RZ, RZ, -R7 ;  /* 0x000000ffff077224 */ /* 0x000fe200078e0a07 */
[----:B------:R-:W-:Y:S01]  /*0cf0*/  LOP3.LUT R98, R145, 0x6c, RZ, 0xfc, !PT ;  /* 0x0000006c91627812 */ /* 0x000fe200078efcff */
[----:B------:R-:W-:Y:S01]  /*0d00*/  IMAD.HI.U32 R0, R6, R13, RZ ;  /* 0x0000000d06007227 */ /* 0x000fe200078e00ff */
[----:B------:R-:W-:Y:S02]  /*0d10*/  ISETP.GT.U32.AND P6, PT, R23, R8, PT ;  /* 0x000000081700720c */ /* 0x000fe40003fc4070 */
[----:B------:R-:W-:Y:S01]  /*0d20*/  LOP3.LUT R96, R145, 0x70, RZ, 0xfc, !PT ;  /* 0x0000007091607812 */ /* 0x000fe200078efcff */
[----:B------:R-:W-:Y:S01]  /*0d30*/  @!P5 IMAD.IADD R2, R2, 0x1, -R23 ;  /* 0x000000010202d824 */ /* 0x000fe200078e0a17 */
[C---:B------:R-:W-:Y:S01]  /*0d40*/  ISETP.GT.U32.AND P5, PT, R23.reuse, R9, PT ;  /* 0x000000091700720c */ /* 0x040fe20003fa4070 */
[----:B------:R-:W-:Y:S01]  /*0d50*/  IMAD R11, R23, R7, R14 ;  /* 0x00000007170b7224 */ /* 0x000fe200078e020e */
[----:B------:R-:W-:Y:S01]  /*0d60*/  IABS R14, R27 ;  /* 0x0000001b000e7213 */ /* 0x000fe20000000000 */
[----:B------:R-:W-:Y:S01]  /*0d70*/  IMAD.HI.U32 R7, R6, R15, RZ ;  /* 0x0000000f06077227 */ /* 0x000fe200078e00ff */
[----:B------:R-:W-:-:S02]  /*0d80*/  LOP3.LUT R94, R145, 0x74, RZ, 0xfc, !PT ;  /* 0x00000074915e7812 */ /* 0x000fc400078efcff */
[C---:B------:R-:W-:Y:S01]  /*0d90*/  LOP3.LUT R92, R145.reuse, 0x78, RZ, 0xfc, !PT ;  /* 0x00000078915c7812 */ /* 0x040fe200078efcff */
[----:B------:R-:W-:Y:S01]  /*0da0*/  IMAD.MOV R16, RZ, RZ, -R7 ;  /* 0x000000ffff107224 */ /* 0x000fe200078e0a07 */
[----:B------:R-:W-:Y:S01]  /*0db0*/  LOP3.LUT R90, R145, 0x7c, RZ, 0xfc, !PT ;  /* 0x0000007c915a7812 */ /* 0x000fe200078efcff */
[--C-:B------:R-:W-:Y:S01]  /*0dc0*/  @!P6 IMAD.IADD R8, R8, 0x1, -R23.reuse ;  /* 0x000000010808e824 */ /* 0x100fe200078e0a17 */
[----:B------:R-:W-:Y:S01]  /*0dd0*/  ISETP.GT.U32.AND P6, PT, R23, R10, PT ;  /* 0x0000000a1700720c */ /* 0x000fe20003fc4070 */
[----:B------:R-:W-:Y:S02]  /*0de0*/  IMAD.MOV R0, RZ, RZ, -R0 ;  /* 0x000000ffff007224 */ /* 0x000fe400078e0a00 */
[----:B------:R-:W-:Y:S01]  /*0df0*/  @!P5 IMAD.IADD R9, R9, 0x1, -R23 ;  /* 0x000000010909d824 */ /* 0x000fe200078e0a17 */
[C---:B------:R-:W-:Y:S01]  /*0e00*/  ISETP.GT.U32.AND P5, PT, R23.reuse, R11, PT ;  /* 0x0000000b1700720c */ /* 0x040fe20003fa4070 */
[----:B------:R-:W-:Y:S02]  /*0e10*/  IMAD.MOV.U32 R7, RZ, RZ, R2 ;  /* 0x000000ffff077224 */ /* 0x000fe400078e0002 */
[----:B------:R-:W-:-:S02]  /*0e20*/  IMAD R0, R23, R0, R13 ;  /* 0x0000000017007224 */ /* 0x000fc400078e020d */
[----:B------:R-:W-:Y:S01]  /*0e30*/  @!P4 IMAD.MOV R7, RZ, RZ, -R7 ;  /* 0x000000ffff07c224 */ /* 0x000fe200078e0a07 */
[----:B------:R-:W0:Y:S01]  /*0e40*/  I2F.RP R13, R22 ;  /* 0x00000016000d7306 */ /* 0x000e220000209400 */
[----:B------:R-:W-:-:S04]  /*0e50*/  IMAD.HI.U32 R3, R6, R14, RZ ;  /* 0x0000000e06037227 */ /* 0x000fc800078e00ff */
[--C-:B------:R-:W-:Y:S01]  /*0e60*/  @!P6 IMAD.IADD R10, R10, 0x1, -R23.reuse ;  /* 0x000000010a0ae824 */ /* 0x100fe200078e0a17 */
[----:B------:R-:W-:Y:S01]  /*0e70*/  ISETP.GT.U32.AND P6, PT, R23, R9, PT ;  /* 0x000000091700720c */ /* 0x000fe20003fc4070 */
[----:B------:R-:W-:Y:S02]  /*0e80*/  @!P5 IMAD.IADD R11, R11, 0x1, -R23 ;  /* 0x000000010b0bd824 */ /* 0x000fe400078e0a17 */
[----:B------:R-:W-:Y:S01]  /*0e90*/  IMAD.HI.U32 R12, R6, R17, RZ ;  /* 0x00000011060c7227 */ /* 0x000fe200078e00ff */
[C---:B------:R-:W-:Y:S02]  /*0ea0*/  ISETP.GT.U32.AND P4, PT, R23.reuse, R10, PT ;  /* 0x0000000a1700720c */ /* 0x040fe40003f84070 */
[C---:B------:R-:W-:Y:S01]  /*0eb0*/  ISETP.GT.U32.AND P5, PT, R23.reuse, R11, PT ;  /* 0x0000000b1700720c */ /* 0x040fe20003fa4070 */
[----:B------:R-:W-:Y:S02]  /*0ec0*/  IMAD.MOV R3, RZ, RZ, -R3 ;  /* 0x000000ffff037224 */ /* 0x000fe400078e0a03 */
[----:B------:R-:W-:Y:S01]  /*0ed0*/  IMAD.MOV R18, RZ, RZ, -R12 ;  /* 0x000000ffff127224 */ /* 0x000fe200078e0a0c */
[----:B0-----:R-:W0:Y:S01]  /*0ee0*/  MUFU.RCP R13, R13 ;  /* 0x0000000d000d7308 */ /* 0x001e220000001000 */
[----:B------:R-:W-:-:S02]  /*0ef0*/  IMAD R12, R23, R3, R14 ;  /* 0x00000003170c7224 */ /* 0x000fc400078e020e */
[----:B------:R-:W-:Y:S01]  /*0f00*/  @!P6 IMAD.IADD R9, R9, 0x1, -R23 ;  /* 0x000000010909e824 */ /* 0x000fe200078e0a17 */
[C---:B------:R-:W-:Y:S01]  /*0f10*/  ISETP.GT.U32.AND P6, PT, R23.reuse, R0, PT ;  /* 0x000000001700720c */ /* 0x040fe20003fc4070 */
[C---:B------:R-:W-:Y:S01]  /*0f20*/  IMAD R14, R23.reuse, R16, R15 ;  /* 0x00000010170e7224 */ /* 0x040fe200078e020f */
[----:B------:R-:W-:Y:S01]  /*0f30*/  IABS R16, R30 ;  /* 0x0000001e00107213 */ /* 0x000fe20000000000 */
[C---:B------:R-:W-:Y:S01]  /*0f40*/  IMAD R15, R23.reuse, R18, R17 ;  /* 0x00000012170f7224 */ /* 0x040fe200078e0211 */
[----:B------:R-:W-:Y:S01]  /*0f50*/  IABS R18, R31 ;  /* 0x0000001f00127213 */ /* 0x000fe20000000000 */
[----:B------:R-:W-:Y:S01]  /*0f60*/  @!P4 IMAD.IADD R10, R10, 0x1, -R23 ;  /* 0x000000010a0ac824 */ /* 0x000fe200078e0a17 */
[----:B------:R-:W-:Y:S01]  /*0f70*/  ISETP.GT.U32.AND P4, PT, R23, R12, PT ;  /* 0x0000000c1700720c */ /* 0x000fe20003f84070 */
[----:B------:R-:W-:-:S04]  /*0f80*/  IMAD.HI.U32 R2, R6, R16, RZ ;  /* 0x0000001006027227 */ /* 0x000fc800078e00ff */
[--C-:B------:R-:W-:Y:S01]  /*0f90*/  @!P5 IMAD.IADD R11, R11, 0x1, -R23.reuse ;  /* 0x000000010b0bd824 */ /* 0x100fe200078e0a17 */
[C---:B------:R-:W-:Y:S01]  /*0fa0*/  ISETP.GT.U32.AND P5, PT, R23.reuse, R14, PT ;  /* 0x0000000e1700720c */ /* 0x040fe20003fa4070 */
[----:B------:R-:W-:Y:S01]  /*0fb0*/  @!P6 IMAD.IADD R0, R0, 0x1, -R23 ;  /* 0x000000010000e824 */ /* 0x000fe200078e0a17 */
[----:B------:R-:W-:Y:S01]  /*0fc0*/  ISETP.GT.U32.AND P6, PT, R23, R15, PT ;  /* 0x0000000f1700720c */ /* 0x000fe20003fc4070 */
[----:B------:R-:W-:Y:S01]  /*0fd0*/  IMAD.MOV R17, RZ, RZ, -R2 ;  /* 0x000000ffff117224 */ /* 0x000fe200078e0a02 */
[----:B0-----:R-:W-:Y:S01]  /*0fe0*/  IADD3 R13, R13, 0xffffffe, RZ ;  /* 0x0ffffffe0d0d7810 */ /* 0x001fe20007ffe0ff */
[----:B------:R-:W-:-:S04]  /*0ff0*/  IMAD.HI.U32 R2, R6, R18, RZ ;  /* 0x0000001206027227 */ /* 0x000fc800078e00ff */
[----:B------:R-:W-:-:S04]  /*1000*/  IMAD.HI.U32 R3, R6, R19, RZ ;  /* 0x0000001306037227 */ /* 0x000fc800078e00ff */
[C---:B------:R-:W-:Y:S02]  /*1010*/  IMAD R16, R23.reuse, R17, R16 ;  /* 0x0000001117107224 */ /* 0x040fe400078e0210 */
[----:B------:R-:W-:Y:S02]  /*1020*/  IMAD.MOV R17, RZ, RZ, -R2 ;  /* 0x000000ffff117224 */ /* 0x000fe400078e0a02 */
[----:B------:R-:W-:Y:S02]  /*1030*/  IMAD.MOV R20, RZ, RZ, -R3 ;  /* 0x000000ffff147224 */ /* 0x000fe400078e0a03 */
[----:B------:R-:W-:Y:S01]  /*1040*/  @!P4 IMAD.IADD R12, R12, 0x1, -R23 ;  /* 0x000000010c0cc824 */ /* 0x000fe200078e0a17 */
[C---:B------:R-:W-:Y:S01]  /*1050*/  ISETP.GT.U32.AND P4, PT, R23.reuse, R0, PT ;  /* 0x000000001700720c */ /* 0x040fe20003f84070 */
[----:B------:R-:W-:Y:S01]  /*1060*/  IMAD.HI.U32 R2, R6, R21, RZ ;  /* 0x0000001506027227 */ /* 0x000fe200078e00ff */
[----:B------:R0:W1:Y:S03]  /*1070*/  F2I.FTZ.U32.TRUNC.NTZ R3, R13 ;  /* 0x0000000d00037305 */ /* 0x000066000021f000 */
[----:B------:R-:W-:-:S02]  /*1080*/  IMAD R17, R23, R17, R18 ;  /* 0x0000001117117224 */ /* 0x000fc400078e0212 */
[C---:B------:R-:W-:Y:S01]  /*1090*/  IMAD R18, R23.reuse, R20, R19 ;  /* 0x0000001417127224 */ /* 0x040fe200078e0213 */
[----:B------:R-:W-:Y:S01]  /*10a0*/  IABS R20, R24 ;  /* 0x0000001800147213 */ /* 0x000fe20000000000 */
[--C-:B------:R-:W-:Y:S01]  /*10b0*/  @!P5 IMAD.IADD R14, R14, 0x1, -R23.reuse ;  /* 0x000000010e0ed824 */ /* 0x100fe200078e0a17 */
[----:B------:R-:W-:Y:S01]  /*10c0*/  ISETP.GT.U32.AND P5, PT, R23, R12, PT ;  /* 0x0000000c1700720c */ /* 0x000fe20003fa4070 */
[----:B------:R-:W-:Y:S01]  /*10d0*/  @!P6 IMAD.IADD R15, R15, 0x1, -R23 ;  /* 0x000000010f0fe824 */ /* 0x000fe200078e0a17 */
[----:B0-----:R-:W-:Y:S01]  /*10e0*/  IABS R13, R34 ;  /* 0x00000022000d7213 */ /* 0x001fe20000000000 */
[----:B------:R-:W-:Y:S01]  /*10f0*/  IMAD.MOV R2, RZ, RZ, -R2 ;  /* 0x000000ffff027224 */ /* 0x000fe200078e0a02 */
[C---:B------:R-:W-:Y:S01]  /*1100*/  ISETP.GT.U32.AND P6, PT, R23.reuse, R14, PT ;  /* 0x0000000e1700720c */ /* 0x040fe20003fc4070 */
[----:B------:R-:W-:Y:S01]  /*1110*/  @!P3 IMAD.MOV R8, RZ, RZ, -R8 ;  /* 0x000000ffff08b224 */ /* 0x000fe200078e0a08 */
[C---:B------:R-:W-:Y:S01]  /*1120*/  ISETP.GT.U32.AND P3, PT, R23.reuse, R15, PT ;  /* 0x0000000f1700720c */ /* 0x040fe20003f64070 */
[----:B------:R-:W-:-:S02]  /*1130*/  IMAD R19, R23, R2, R21 ;  /* 0x0000000217137224 */ /* 0x000fc400078e0215 */
[----:B------:R-:W-:-:S04]  /*1140*/  IMAD.HI.U32 R2, R6, R20, RZ ;  /* 0x0000001406027227 */ /* 0x000fc800078e00ff */
[----:B------:R-:W-:Y:S02]  /*1150*/  IMAD.MOV R2, RZ, RZ, -R2 ;  /* 0x000000ffff027224 */ /* 0x000fe400078e0a02 */
[--C-:B------:R-:W-:Y:S01]  /*1160*/  @!P4 IMAD.IADD R0, R0, 0x1, -R23.reuse ;  /* 0x000000010000c824 */ /* 0x100fe200078e0a17 */
[C---:B------:R-:W-:Y:S01]  /*1170*/  ISETP.GT.U32.AND P4, PT, R23.reuse, R16, PT ;  /* 0x000000101700720c */ /* 0x040fe20003f84070 */
[C---:B------:R-:W-:Y:S02]  /*1180*/  IMAD R20, R23.reuse, R2, R20 ;  /* 0x0000000217147224 */ /* 0x040fe400078e0214 */
[----:B------:R-:W-:Y:S01]  /*1190*/  @!P5 IMAD.IADD R12, R12, 0x1, -R23 ;  /* 0x000000010c0cd824 */ /* 0x000fe200078e0a17 */
[----:B------:R-:W-:Y:S01]  /*11a0*/  ISETP.GT.U32.AND P5, PT, R23, R17, PT ;  /* 0x000000111700720c */ /* 0x000fe20003fa4070 */
[----:B------:R-:W-:-:S04]  /*11b0*/  IMAD.HI.U32 R6, R6, R13, RZ ;  /* 0x0000000d06067227 */ /* 0x000fc800078e00ff */
[--C-:B------:R-:W-:Y:S01]  /*11c0*/  @!P6 IMAD.IADD R14, R14, 0x1, -R23.reuse ;  /* 0x000000010e0ee824 */ /* 0x100fe200078e0a17 */
[----:B------:R-:W-:Y:S01]  /*11d0*/  ISETP.GT.U32.AND P6, PT, R23, R18, PT ;  /* 0x000000121700720c */ /* 0x000fe20003fc4070 */
[----:B------:R-:W-:Y:S01]  /*11e0*/  @!P3 IMAD.IADD R15, R15, 0x1, -R23 ;  /* 0x000000010f0fb824 */ /* 0x000fe200078e0a17 */
[C---:B------:R-:W-:Y:S01]  /*11f0*/  ISETP.GT.U32.AND P3, PT, R23.reuse, R20, PT ;  /* 0x000000141700720c */ /* 0x040fe20003f64070 */
[----:B------:R-:W-:Y:S02]  /*1200*/  IMAD.MOV R6, RZ, RZ, -R6 ;  /* 0x000000ffff067224 */ /* 0x000fe400078e0a06 */
[----:B-1----:R-:W-:Y:S02]  /*1210*/  IMAD.MOV R21, RZ, RZ, -R3 ;  /* 0x000000ffff157224 */ /* 0x002fe400078e0a03 */
[C---:B------:R-:W-:Y:S02]  /*1220*/  IMAD R6, R23.reuse, R6, R13 ;  /* 0x0000000617067224 */ /* 0x040fe400078e020d */
[--C-:B------:R-:W-:Y:S01]  /*1230*/  @!P4 IMAD.IADD R16, R16, 0x1, -R23.reuse ;  /* 0x000000011010c824 */ /* 0x100fe200078e0a17 */
[----:B------:R-:W-:Y:S01]  /*1240*/  ISETP.GT.U32.AND P4, PT, R23, R19, PT ;  /* 0x000000131700720c */ /* 0x000fe20003f84070 */
[----:B------:R-:W-:Y:S01]  /*1250*/  @!P5 IMAD.IADD R17, R17, 0x1, -R23 ;  /* 0x000000011111d824 */ /* 0x000fe200078e0a17 */
[----:B------:R-:W-:Y:S01]  /*1260*/  ISETP.GT.U32.AND P5, PT, R23, R6, PT ;  /* 0x000000061700720c */ /* 0x000fe20003fa4070 */
[----:B------:R-:W-:-:S02]  /*1270*/  IMAD R13, R21, R22, RZ ;  /* 0x00000016150d7224 */ /* 0x000fc400078e02ff */
[----:B------:R-:W-:Y:S02]  /*1280*/  IMAD.MOV.U32 R2, RZ, RZ, RZ ;  /* 0x000000ffff027224 */ /* 0x000fe400078e00ff */
[--C-:B------:R-:W-:Y:S01]  /*1290*/  @!P6 IMAD.IADD R18, R18, 0x1, -R23.reuse ;  /* 0x000000011212e824 */ /* 0x100fe200078e0a17 */
[----:B------:R-:W-:Y:S01]  /*12a0*/  ISETP.GE.AND P6, PT, R26, RZ, PT ;  /* 0x000000ff1a00720c */ /* 0x000fe20003fc6270 */
[----:B------:R-:W-:Y:S01]  /*12b0*/  @!P3 IMAD.IADD R20, R20, 0x1, -R23 ;  /* 0x000000011414b824 */ /* 0x000fe200078e0a17 */
[----:B------:R-:W-:Y:S01]  /*12c0*/  ISETP.GE.AND P3, PT, R27, RZ, PT ;  /* 0x000000ff1b00720c */ /* 0x000fe20003f66270 */
[----:B------:R-:W-:Y:S01]  /*12d0*/  IMAD.HI.U32 R2, R3, R13, R2 ;  /* 0x0000000d03027227 */ /* 0x000fe200078e0002 */
[----:B------:R-:W-:-:S03]  /*12e0*/  SHF.R.S32.HI R3, RZ, 0x1f, R4 ;  /* 0x0000001fff037819 */ /* 0x000fc60000011404 */
[----:B------:R-:W-:Y:S01]  /*12f0*/  IMAD.MOV.U32 R21, RZ, RZ, R25 ;  /* 0x000000ffff157224 */ /* 0x000fe200078e0019 */
[----:B------:R-:W-:Y:S01]  /*1300*/  LEA.HI R3, R3, R4, RZ, 0x7 ;  /* 0x0000000403037211 */ /* 0x000fe200078f38ff */
[----:B------:R-:W-:Y:S01]  /*1310*/  @!P1 IMAD.MOV R10, RZ, RZ, -R10 ;  /* 0x000000ffff0a9224 */ /* 0x000fe200078e0a0a */
[----:B------:R-:W-:Y:S01]  /*1320*/  ISETP.GT.U32.AND P1, PT, R23, R17, PT ;  /* 0x000000111700720c */ /* 0x000fe20003f24070 */
[----:B------:R-:W-:Y:S01]  /*1330*/  IMAD.HI.U32 R2, R2, R21, RZ ;  /* 0x0000001502027227 */ /* 0x000fe200078e00ff */
[----:B------:R-:W-:Y:S02]  /*1340*/  LOP3.LUT R4, R88, 0x7, RZ, 0xc0, !PT ;  /* 0x0000000758047812 */ /* 0x000fe400078ec0ff */
[----:B------:R-:W-:Y:S01]  /*1350*/  SHF.R.S32.HI R73, RZ, 0x7, R3 ;  /* 0x00000007ff497819 */ /* 0x000fe20000011403 */
[--C-:B------:R-:W-:Y:S01]  /*1360*/  @!P4 IMAD.IADD R19, R19, 0x1, -R23.reuse ;  /* 0x000000011313c824 */ /* 0x100fe200078e0a17 */
[----:B------:R-:W-:Y:S01]  /*1370*/  ISETP.GE.AND P4, PT, R28, RZ, PT ;  /* 0x000000ff1c00720c */ /* 0x000fe20003f86270 */
[----:B------:R-:W-:Y:S01]  /*1380*/  @!P5 IMAD.IADD R6, R6, 0x1, -R23 ;  /* 0x000000010606d824 */ /* 0x000fe200078e0a17 */
[----:B------:R-:W-:Y:S01]  /*1390*/  ISETP.GT.U32.AND P5, PT, R23, R20, PT ;  /* 0x000000141700720c */ /* 0x000fe20003fa4070 */
[----:B------:R-:W-:Y:S01]  /*13a0*/  IMAD.MOV.U32 R13, RZ, RZ, R0 ;  /* 0x000000ffff0d7224 */ /* 0x000fe200078e0000 */
[----:B------:R-:W-:Y:S01]  /*13b0*/  LOP3.LUT R0, R88, 0xc0, RZ, 0xc0, !PT ;  /* 0x000000c058007812 */ /* 0x000fe200078ec0ff */
[----:B------:R-:W-:-:S02]  /*13c0*/  IMAD.MOV R2, RZ, RZ, -R2 ;  /* 0x000000ffff027224 */ /* 0x000fc400078e0a02 */
[----:B------:R-:W-:Y:S01]  /*13d0*/  @!P2 IMAD.MOV R9, RZ, RZ, -R9 ;  /* 0x000000ffff09a224 */ /* 0x000fe200078e0a09 */
[C---:B------:R-:W-:Y:S01]  /*13e0*/  ISETP.GT.U32.AND P2, PT, R23.reuse, R16, PT ;  /* 0x000000101700720c */ /* 0x040fe20003f44070 */
[----:B------:R-:W-:Y:S01]  /*13f0*/  @!P0 IMAD.MOV R11, RZ, RZ, -R11 ;  /* 0x000000ffff0b8224 */ /* 0x000fe200078e0a0b */
[C---:B------:R-:W-:Y:S01]  /*1400*/  ISETP.GT.U32.AND P0, PT, R23.reuse, R18, PT ;  /* 0x000000121700720c */ /* 0x040fe20003f04070 */
[----:B------:R-:W-:Y:S01]  /*1410*/  @!P6 IMAD.MOV R13, RZ, RZ, -R13 ;  /* 0x000000ffff0de224 */ /* 0x000fe200078e0a0d */
[C---:B------:R-:W-:Y:S01]  /*1420*/  ISETP.GT.U32.AND P6, PT, R23.reuse, R6, PT ;  /* 0x000000061700720c */ /* 0x040fe20003fc4070 */
[----:B------:R-:W-:Y:S01]  /*1430*/  @!P3 IMAD.MOV R12, RZ, RZ, -R12 ;  /* 0x000000ffff0cb224 */ /* 0x000fe200078e0a0c */
[----:B------:R-:W-:Y:S01]  /*1440*/  ISETP.GT.U32.AND P3, PT, R23, R19, PT ;  /* 0x000000131700720c */ /* 0x000fe20003f64070 */
[----:B------:R-:W-:Y:S02]  /*1450*/  IMAD R21, R22, R2, R21 ;  /* 0x0000000216157224 */ /* 0x000fe400078e0215 */
[----:B------:R-:W-:-:S02]  /*1460*/  @!P1 IMAD.IADD R17, R17, 0x1, -R23 ;  /* 0x0000000111119824 */ /* 0x000fc400078e0a17 */
[--C-:B------:R-:W-:Y:S01]  /*1470*/  @!P5 IMAD.IADD R20, R20, 0x1, -R23.reuse ;  /* 0x000000011414d824 */ /* 0x100fe200078e0a17 */
[----:B------:R-:W-:Y:S01]  /*1480*/  ISETP.GT.U32.AND P1, PT, R22, R21, PT ;  /* 0x000000151600720c */ /* 0x000fe20003f24070 */
[--C-:B------:R-:W-:Y:S01]  /*1490*/  @!P2 IMAD.IADD R16, R16, 0x1, -R23.reuse ;  /* 0x000000011010a824 */ /* 0x100fe200078e0a17 */
[----:B------:R-:W-:Y:S01]  /*14a0*/  ISETP.GE.AND P2, PT, R29, RZ, PT ;  /* 0x000000ff1d00720c */ /* 0x000fe20003f46270 */
[--C-:B------:R-:W-:Y:S01]  /*14b0*/  @!P0 IMAD.IADD R18, R18, 0x1, -R23.reuse ;  /* 0x0000000112128824 */ /* 0x100fe200078e0a17 */
[----:B------:R-:W-:Y:S01]  /*14c0*/  ISETP.GE.AND P0, PT, R30, RZ, PT ;  /* 0x000000ff1e00720c */ /* 0x000fe20003f06270 */
[--C-:B------:R-:W-:Y:S01]  /*14d0*/  @!P6 IMAD.IADD R6, R6, 0x1, -R23.reuse ;  /* 0x000000010606e824 */ /* 0x100fe200078e0a17 */
[----:B------:R-:W-:Y:S01]  /*14e0*/  ISETP.GE.AND P5, PT, R31, RZ, PT ;  /* 0x000000ff1f00720c */ /* 0x000fe20003fa6270 */
[----:B------:R-:W-:Y:S01]  /*14f0*/  @!P3 IMAD.IADD R19, R19, 0x1, -R23 ;  /* 0x000000011313b824 */ /* 0x000fe200078e0a17 */
[----:B------:R-:W-:Y:S01]  /*1500*/  LOP3.LUT R23, R84, 0x10, RZ, 0xc0, !PT ;  /* 0x0000001054177812 */ /* 0x000fe200078ec0ff */
[----:B------:R-:W-:Y:S01]  /*1510*/  IMAD R2, R4, 0x90, RZ ;  /* 0x0000009004027824 */ /* 0x000fe200078e02ff */
[----:B------:R-:W-:Y:S01]  /*1520*/  ISETP.GE.AND P3, PT, R32, RZ, PT ;  /* 0x000000ff2000720c */ /* 0x000fe20003f66270 */
[----:B------:R-:W-:Y:S01]  /*1530*/  @!P4 IMAD.MOV R14, RZ, RZ, -R14 ;  /* 0x000000ffff0ec224 */ /* 0x000fe200078e0a0e */
[----:B------:R-:W-:Y:S01]  /*1540*/  LEA.HI R23, R0, R23, RZ, 0x1f ;  /* 0x0000001700177211 */ /* 0x000fe200078ff8ff */
[----:B------:R-:W-:Y:S01]  /*1550*/  @!P1 IMAD.IADD R21, R21, 0x1, -R22 ;  /* 0x0000000115159824 */ /* 0x000fe200078e0a16 */
[----:B------:R-:W-:Y:S01]  /*1560*/  ISETP.NE.U32.AND P1, PT, R147, RZ, PT ;  /* 0x000000ff9300720c */ /* 0x000fe20003f25070 */
[----:B------:R-:W-:Y:S01]  /*1570*/  @!P2 IMAD.MOV R15, RZ, RZ, -R15 ;  /* 0x000000ffff0fa224 */ /* 0x000fe200078e0a0f */
[----:B------:R-:W-:Y:S01]  /*1580*/  LOP3.LUT R25, R2, R23, RZ, 0x3c, !PT ;  /* 0x0000001702197212 */ /* 0x000fe200078e3cff */
[----:B------:R-:W-:Y:S01]  /*1590*/  @!P0 IMAD.MOV R16, RZ, RZ, -R16 ;  /* 0x000000ffff108224 */ /* 0x000fe200078e0a10 */
[----:B------:R-:W-:Y:S01]  /*15a0*/  SEL R23, RZ, 0x110, !P1 ;  /* 0x00000110ff177807 */ /* 0x000fe20004800000 */
[----:B------:R-:W-:Y:S01]  /*15b0*/  @!P5 IMAD.MOV R17, RZ, RZ, -R17 ;  /* 0x000000ffff11d224 */ /* 0x000fe200078e0a11 */
[----:B------:R-:W-:Y:S01]  /*15c0*/  ISETP.GE.AND P6, PT, R33, RZ, PT ;  /* 0x000000ff2100720c */ /* 0x000fe20003fc6270 */
[----:B------:R-:W-:Y:S01]  /*15d0*/  IMAD.IADD R76, R76, 0x1, R25 ;  /* 0x000000014c4c7824 */ /* 0x000fe200078e0219 */
[----:B------:R-:W-:Y:S01]  /*15e0*/  ISETP.GE.AND P1, PT, R34, RZ, PT ;  /* 0x000000ff2200720c */ /* 0x000fe20003f26270 */
[----:B------:R-:W-:Y:S01]  /*15f0*/  @!P3 IMAD.MOV R18, RZ, RZ, -R18 ;  /* 0x000000ffff12b224 */ /* 0x000fe200078e0a12 */
[----:B------:R-:W-:Y:S01]  /*1600*/  ISETP.GE.AND P4, PT, R24, RZ, PT ;  /* 0x000000ff1800720c */ /* 0x000fe20003f86270 */
[----:B------:R-:W-:Y:S01]  /*1610*/  IMAD R25, R4, 0x110, RZ ;  /* 0x0000011004197824 */ /* 0x000fe200078e02ff */
[----:B------:R-:W-:Y:S01]  /*1620*/  ISETP.NE.AND P0, PT, RZ, c[0x0][0x17c], PT ;  /* 0x00005f00ff007a0c */ /* 0x000fe20003f05270 */
[----:B------:R-:W-:Y:S01]  /*1630*/  CS2R R28, SRZ ;  /* 0x00000000001c7805 */ /* 0x000fe2000001ff00 */
[----:B------:R-:W-:Y:S01]  /*1640*/  LOP3.LUT R2, RZ, c[0x0][0x17c], RZ, 0x33, !PT ;  /* 0x00005f00ff027a12 */ /* 0x000fe200078e33ff */
[----:B------:R-:W-:Y:S01]  /*1650*/  CS2R R30, SRZ ;  /* 0x00000000001e7805 */ /* 0x000fe2000001ff00 */
[----:B------:R-:W-:Y:S01]  /*1660*/  ISETP.GT.U32.AND P2, PT, R22, R21, PT ;  /* 0x000000151600720c */ /* 0x000fe20003f44070 */
[----:B------:R-:W-:Y:S01]  /*1670*/  CS2R R32, SRZ ;  /* 0x0000000000207805 */ /* 0x000fe2000001ff00 */
[C---:B------:R-:W-:Y:S01]  /*1680*/  SEL R5, R2.reuse, R5, !P0 ;  /* 0x0000000502057207 */ /* 0x040fe20004000000 */
[----:B------:R-:W-:Y:S01]  /*1690*/  @!P6 IMAD.MOV R19, RZ, RZ, -R19 ;  /* 0x000000ffff13e224 */ /* 0x000fe200078e0a13 */
[C---:B------:R-:W-:Y:S01]  /*16a0*/  SEL R7, R2.reuse, R7, !P0 ;  /* 0x0000000702077207 */ /* 0x040fe20004000000 */
[----:B------:R-:W-:Y:S01]  /*16b0*/  @!P1 IMAD.MOV R6, RZ, RZ, -R6 ;  /* 0x000000ffff069224 */ /* 0x000fe200078e0a06 */
[C---:B------:R-:W-:Y:S01]  /*16c0*/  SEL R8, R2.reuse, R8, !P0 ;  /* 0x0000000802087207 */ /* 0x040fe20004000000 */
[----:B------:R-:W-:Y:S01]  /*16d0*/  @!P4 IMAD.MOV R20, RZ, RZ, -R20 ;  /* 0x000000ffff14c224 */ /* 0x000fe200078e0a14 */
[C---:B------:R-:W-:Y:S01]  /*16e0*/  SEL R9, R2.reuse, R9, !P0 ;  /* 0x0000000902097207 */ /* 0x040fe20004000000 */
[----:B------:R-:W-:Y:S01]  /*16f0*/  IMAD R5, R5, c[0x0][0x190], RZ ;  /* 0x0000640005057a24 */ /* 0x000fe200078e02ff */
[C---:B------:R-:W-:Y:S01]  /*1700*/  SEL R10, R2.reuse, R10, !P0 ;  /* 0x0000000a020a7207 */ /* 0x040fe20004000000 */
[----:B------:R-:W-:Y:S01]  /*1710*/  IMAD R7, R7, c[0x0][0x190], RZ ;  /* 0x0000640007077a24 */ /* 0x000fe200078e02ff */
[C---:B------:R-:W-:Y:S01]  /*1720*/  SEL R11, R2.reuse, R11, !P0 ;  /* 0x0000000b020b7207 */ /* 0x040fe20004000000 */
[----:B------:R-:W-:Y:S01]  /*1730*/  @!P2 IMAD.IADD R21, R21, 0x1, -R22 ;  /* 0x000000011515a824 */ /* 0x000fe200078e0a16 */
[----:B------:R-:W-:Y:S01]  /*1740*/  SEL R13, R2, R13, !P0 ;  /* 0x0000000d020d7207 */ /* 0x000fe20004000000 */
[----:B------:R-:W-:Y:S01]  /*1750*/  IMAD R8, R8, c[0x0][0x190], RZ ;  /* 0x0000640008087a24 */ /* 0x000fe200078e02ff */
[C---:B------:R-:W-:Y:S01]  /*1760*/  SEL R12, R2.reuse, R12, !P0 ;  /* 0x0000000c020c7207 */ /* 0x040fe20004000000 */
[----:B------:R-:W-:Y:S01]  /*1770*/  IMAD R9, R9, c[0x0][0x190], RZ ;  /* 0x0000640009097a24 */ /* 0x000fe200078e02ff */
[----:B------:R-:W-:Y:S01]  /*1780*/  SEL R14, R2, R14, !P0 ;  /* 0x0000000e020e7207 */ /* 0x000fe20004000000 */
[----:B------:R-:W-:Y:S01]  /*1790*/  IMAD R10, R10, c[0x0][0x190], RZ ;  /* 0x000064000a0a7a24 */ /* 0x000fe200078e02ff */
[C---:B------:R-:W-:Y:S01]  /*17a0*/  SEL R15, R2.reuse, R15, !P0 ;  /* 0x0000000f020f7207 */ /* 0x040fe20004000000 */
[----:B------:R-:W-:Y:S01]  /*17b0*/  IMAD R11, R11, c[0x0][0x190], RZ ;  /* 0x000064000b0b7a24 */ /* 0x000fe200078e02ff */
[C---:B------:R-:W-:Y:S01]  /*17c0*/  SEL R16, R2.reuse, R16, !P0 ;  /* 0x0000001002107207 */ /* 0x040fe20004000000 */
[----:B------:R-:W-:Y:S01]  /*17d0*/  IMAD R13, R13, c[0x0][0x190], RZ ;  /* 0x000064000d0d7a24 */ /* 0x000fe200078e02ff */
[----:B------:R-:W-:Y:S01]  /*17e0*/  SEL R17, R2, R17, !P0 ;  /* 0x0000001102117207 */ /* 0x000fe20004000000 */
[----:B------:R-:W-:Y:S01]  /*17f0*/  IMAD R12, R12, c[0x0][0x190], RZ ;  /* 0x000064000c0c7a24 */ /* 0x000fe200078e02ff */
[----:B------:R-:W-:Y:S01]  /*1800*/  SEL R18, R2, R18, !P0 ;  /* 0x0000001202127207 */ /* 0x000fe20004000000 */
[----:B------:R-:W-:Y:S01]  /*1810*/  IMAD R14, R14, c[0x0][0x190], RZ ;  /* 0x000064000e0e7a24 */ /* 0x000fe200078e02ff */
[C---:B------:R-:W-:Y:S01]  /*1820*/  SEL R19, R2.reuse, R19, !P0 ;  /* 0x0000001302137207 */ /* 0x040fe20004000000 */
[----:B------:R-:W-:Y:S01]  /*1830*/  IMAD R15, R15, c[0x0][0x190], RZ ;  /* 0x000064000f0f7a24 */ /* 0x000fe200078e02ff */
[----:B------:R-:W-:Y:S01]  /*1840*/  SEL R6, R2, R6, !P0 ;  /* 0x0000000602067207 */ /* 0x000fe20004000000 */
[----:B------:R-:W-:Y:S01]  /*1850*/  IMAD R16, R16, c[0x0][0x190], RZ ;  /* 0x0000640010107a24 */ /* 0x000fe200078e02ff */
[----:B------:R-:W-:Y:S01]  /*1860*/  SEL R2, R2, R20, !P0 ;  /* 0x0000001402027207 */ /* 0x000fe20004000000 */
[----:B------:R-:W-:Y:S01]  /*1870*/  IMAD R17, R17, c[0x0][0x190], RZ ;  /* 0x0000640011117a24 */ /* 0x000fe200078e02ff */
[----:B------:R-:W-:Y:S01]  /*1880*/  ISETP.GE.AND P1, PT, R86, RZ, PT ;  /* 0x000000ff5600720c */ /* 0x000fe20003f26270 */
[----:B------:R-:W-:Y:S01]  /*1890*/  IMAD R18, R18, c[0x0][0x190], RZ ;  /* 0x0000640012127a24 */ /* 0x000fe200078e02ff */
[----:B------:R-:W-:Y:S01]  /*18a0*/  ISETP.NE.AND P0, PT, RZ, c[0x0][0x178], PT ;  /* 0x00005e00ff007a0c */ /* 0x000fe20003f05270 */
[----:B------:R-:W-:Y:S01]  /*18b0*/  IMAD R37, R2, c[0x0][0x190], RZ ;  /* 0x0000640002257a24 */ /* 0x000fe200078e02ff */
[----:B------:R-:W-:Y:S01]  /*18c0*/  LEA R66, P3, R5, c[0x0][0x168], 0x1 ;  /* 0x00005a0005427a11 */ /* 0x000fe200078608ff */
[----:B------:R-:W-:Y:S01]  /*18d0*/  IMAD R19, R19, c[0x0][0x190], RZ ;  /* 0x0000640013137a24 */ /* 0x000fe200078e02ff */
[----:B------:R-:W-:Y:S01]  /*18e0*/  LEA R64, P4, R7, c[0x0][0x168], 0x1 ;  /* 0x00005a0007407a11 */ /* 0x000fe200078808ff */
[----:B------:R-:W-:Y:S01]  /*18f0*/  IMAD R6, R6, c[0x0][0x190], RZ ;  /* 0x0000640006067a24 */ /* 0x000fe200078e02ff */
[----:B------:R-:W-:Y:S01]  /*1900*/  LEA.HI.X.SX32 R67, R5, c[0x0][0x16c], 0x1, P3 ;  /* 0x00005b0005437a11 */ /* 0x000fe200018f0eff */
[----:B------:R-:W-:Y:S01]  /*1910*/  CS2R R34, SRZ ;  /* 0x0000000000227805 */ /* 0x000fe2000001ff00 */
[----:B------:R-:W-:Y:S01]  /*1920*/  LEA.HI.X.SX32 R65, R7, c[0x0][0x16c], 0x1, P4 ;  /* 0x00005b0007417a11 */ /* 0x000fe200020f0eff */
[----:B------:R-:W-:Y:S01]  /*1930*/  IMAD R135, R90, c[0x0][0x188], RZ ;  /* 0x000062005a877a24 */ /* 0x000fe200078e02ff */
[----:B------:R-:W-:Y:S01]  /*1940*/  LOP3.LUT R78, R23, R78, RZ, 0x3c, !PT ;  /* 0x0000004e174e7212 */ /* 0x000fe200078e3cff */
[----:B------:R-:W-:Y:S01]  /*1950*/  @!P1 IMAD.MOV R21, RZ, RZ, -R21 ;  /* 0x000000ffff159224 */ /* 0x000fe200078e0a15 */
[----:B------:R-:W-:Y:S01]  /*1960*/  LEA R62, P5, R8, c[0x0][0x168], 0x1 ;  /* 0x00005a00083e7a11 */ /* 0x000fe200078a08ff */
[----:B------:R-:W-:Y:S01]  /*1970*/  IMAD R133, R92, c[0x0][0x188], RZ ;  /* 0x000062005c857a24 */ /* 0x000fe200078e02ff */
[----:B------:R-:W-:Y:S01]  /*1980*/  @!P0 LOP3.LUT R21, RZ, c[0x0][0x178], RZ, 0x33, !PT ;  /* 0x00005e00ff158a12 */ /* 0x000fe200078e33ff */
[----:B------:R-:W-:Y:S01]  /*1990*/  IMAD R131, R94, c[0x0][0x188], RZ ;  /* 0x000062005e837a24 */ /* 0x000fe200078e02ff */
[----:B------:R-:W-:Y:S01]  /*19a0*/  LEA R60, P6, R9, c[0x0][0x168], 0x1 ;  /* 0x00005a00093c7a11 */ /* 0x000fe200078c08ff */
[----:B------:R-:W-:Y:S01]  /*19b0*/  IMAD R129, R96, c[0x0][0x188], RZ ;  /* 0x0000620060817a24 */ /* 0x000fe200078e02ff */
[----:B------:R-:W-:Y:S01]  /*19c0*/  LEA R58, P0, R10, c[0x0][0x168], 0x1 ;  /* 0x00005a000a3a7a11 */ /* 0x000fe200078008ff */
[----:B------:R-:W-:Y:S01]  /*19d0*/  IMAD R21, R21, c[0x0][0x184], RZ ;  /* 0x0000610015157a24 */ /* 0x000fe200078e02ff */
[----:B------:R-:W-:Y:S01]  /*19e0*/  LEA R56, P1, R11, c[0x0][0x168], 0x1 ;  /* 0x00005a000b387a11 */ /* 0x000fe200078208ff */
[----:B------:R-:W-:Y:S01]  /*19f0*/  IMAD R127, R98, c[0x0][0x188], RZ ;  /* 0x00006200627f7a24 */ /* 0x000fe200078e02ff */
[----:B------:R-:W-:Y:S01]  /*1a00*/  LEA R52, P3, R12, c[0x0][0x168], 0x1 ;  /* 0x00005a000c347a11 */ /* 0x000fe200078608ff */
[----:B------:R-:W-:Y:S01]  /*1a10*/  IMAD R125, R100, c[0x0][0x188], RZ ;  /* 0x00006200647d7a24 */ /* 0x000fe200078e02ff */
[C---:B------:R-:W-:Y:S01]  /*1a20*/  LEA R2, P2, R21.reuse, c[0x0][0x160], 0x1 ;  /* 0x0000580015027a11 */ /* 0x040fe200078408ff */
[----:B------:R-:W-:Y:S01]  /*1a30*/  IMAD R123, R102, c[0x0][0x188], RZ ;  /* 0x00006200667b7a24 */ /* 0x000fe200078e02ff */
[----:B------:R-:W-:Y:S01]  /*1a40*/  LEA R50, P4, R14, c[0x0][0x168], 0x1 ;  /* 0x00005a000e327a11 */ /* 0x000fe200078808ff */
[----:B------:R-:W-:Y:S01]  /*1a50*/  IMAD R121, R104, c[0x0][0x188], RZ ;  /* 0x0000620068797a24 */ /* 0x000fe200078e02ff */
[----:B------:R-:W-:Y:S01]  /*1a60*/  LEA.HI.X.SX32 R3, R21, c[0x0][0x164], 0x1, P2 ;  /* 0x0000590015037a11 */ /* 0x000fe200010f0eff */
[----:B------:R-:W-:Y:S01]  /*1a70*/  IMAD R119, R106, c[0x0][0x188], RZ ;  /* 0x000062006a777a24 */ /* 0x000fe200078e02ff */
[----:B------:R-:W-:Y:S01]  /*1a80*/  LEA R54, P2, R13, c[0x0][0x168], 0x1 ;  /* 0x00005a000d367a11 */ /* 0x000fe200078408ff */
[----:B------:R-:W-:Y:S01]  /*1a90*/  IMAD R117, R108, c[0x0][0x188], RZ ;  /* 0x000062006c757a24 */ /* 0x000fe200078e02ff */
[----:B------:R-:W-:Y:S01]  /*1aa0*/  SHF.R.U32.HI R23, RZ, 0x2, R0 ;  /* 0x00000002ff177819 */ /* 0x000fe20000011600 */
[----:B------:R-:W-:Y:S01]  /*1ab0*/  IMAD R115, R110, c[0x0][0x188], RZ ;  /* 0x000062006e737a24 */ /* 0x000fe200078e02ff */
[--C-:B------:R-:W-:Y:S01]  /*1ac0*/  LOP3.LUT R25, R25, 0x30, R84.reuse, 0x78, !PT ;  /* 0x0000003019197812 */ /* 0x100fe200078e7854 */
[----:B------:R-:W-:Y:S01]  /*1ad0*/  IMAD R113, R112, c[0x0][0x188], RZ ;  /* 0x0000620070717a24 */ /* 0x000fe200078e02ff */
[----:B------:R-:W-:Y:S01]  /*1ae0*/  LEA.HI.X.SX32 R63, R8, c[0x0][0x16c], 0x1, P5 ;  /* 0x00005b00083f7a11 */ /* 0x000fe200028f0eff */
        /* <DEDUP_REMOVED lines=13> */
[----:B------:R-:W-:Y:S01]  /*1bc0*/  LOP3.LUT R74, R23, 0x1fe, R84, 0x78, !PT ;  /* 0x000001fe174a7812 */ /* 0x000fe200078e7854 */
[----:B------:R-:W-:Y:S01]  /*1bd0*/  IMAD R97, R128, c[0x0][0x188], RZ ;  /* 0x0000620080617a24 */ /* 0x000fe200078e02ff */
[----:B------:R-:W-:Y:S01]  /*1be0*/  LOP3.LUT R72, R25, 0x800, R82, 0xf8, !PT ;  /* 0x0000080019487812 */ /* 0x000fe200078ef852 */
[----:B------:R-:W-:Y:S01]  /*1bf0*/  IMAD R95, R130, c[0x0][0x188], RZ ;  /* 0x00006200825f7a24 */ /* 0x000fe200078e02ff */
[----:B------:R-:W-:Y:S01]  /*1c00*/  LEA R48, P5, R15, c[0x0][0x168], 0x1 ;  /* 0x00005a000f307a11 */ /* 0x000fe200078a08ff */
[----:B------:R-:W-:Y:S01]  /*1c10*/  IMAD R93, R132, c[0x0][0x188], RZ ;  /* 0x00006200845d7a24 */ /* 0x000fe200078e02ff */
[----:B------:R-:W-:-:S02]  /*1c20*/  LEA R46, P6, R16, c[0x0][0x168], 0x1 ;  /* 0x00005a00102e7a11 */ /* 0x000fc400078c08ff */
[----:B------:R-:W-:Y:S02]  /*1c30*/  LEA R44, P0, R17, c[0x0][0x168], 0x1 ;  /* 0x00005a00112c7a11 */ /* 0x000fe400078008ff */
[----:B------:R-:W-:Y:S02]  /*1c40*/  LEA R42, P1, R18, c[0x0][0x168], 0x1 ;  /* 0x00005a00122a7a11 */ /* 0x000fe400078208ff */
[----:B------:R-:W-:Y:S02]  /*1c50*/  LEA R40, P2, R19, c[0x0][0x168], 0x1 ;  /* 0x00005a0013287a11 */ /* 0x000fe400078408ff */
[----:B------:R-:W-:Y:S02]  /*1c60*/  LEA R38, P3, R6, c[0x0][0x168], 0x1 ;  /* 0x00005a0006267a11 */ /* 0x000fe400078608ff */
[----:B------:R-:W-:Y:S02]  /*1c70*/  LEA R36, P4, R37, c[0x0][0x168], 0x1 ;  /* 0x00005a0025247a11 */ /* 0x000fe400078808ff */
[----:B------:R-:W-:-:S02]  /*1c80*/  LOP3.LUT R71, R74, 0x40, RZ, 0x3c, !PT ;  /* 0x000000404a477812 */ /* 0x000fc400078e3cff */
[C---:B------:R-:W-:Y:S02]  /*1c90*/  LOP3.LUT R70, R78.reuse, 0x20, RZ, 0x3c, !PT ;  /* 0x000000204e467812 */ /* 0x040fe400078e3cff */
[C---:B------:R-:W-:Y:S02]  /*1ca0*/  LOP3.LUT R69, R78.reuse, 0x40, RZ, 0x3c, !PT ;  /* 0x000000404e457812 */ /* 0x040fe400078e3cff */
[----:B------:R-:W-:Y:S02]  /*1cb0*/  LOP3.LUT R68, R78, 0x60, RZ, 0x3c, !PT ;  /* 0x000000604e447812 */ /* 0x000fe400078e3cff */
[----:B------:R-:W-:Y:S02]  /*1cc0*/  LOP3.LUT R0, R72, 0x40, RZ, 0x3c, !PT ;  /* 0x0000004048007812 */ /* 0x000fe400078e3cff */
[----:B------:R-:W-:Y:S02]  /*1cd0*/  LEA.HI.X.SX32 R49, R15, c[0x0][0x16c], 0x1, P5 ;  /* 0x00005b000f317a11 */ /* 0x000fe400028f0eff */
[----:B------:R-:W-:-:S02]  /*1ce0*/  LEA.HI.X.SX32 R47, R16, c[0x0][0x16c], 0x1, P6 ;  /* 0x00005b00102f7a11 */ /* 0x000fc400030f0eff */
[----:B------:R-:W-:Y:S02]  /*1cf0*/  LEA.HI.X.SX32 R45, R17, c[0x0][0x16c], 0x1, P0 ;  /* 0x00005b00112d7a11 */ /* 0x000fe400000f0eff */
[----:B------:R-:W-:Y:S02]  /*1d00*/  LEA.HI.X.SX32 R43, R18, c[0x0][0x16c], 0x1, P1 ;  /* 0x00005b00122b7a11 */ /* 0x000fe400008f0eff */
[----:B------:R-:W-:Y:S02]  /*1d10*/  LEA.HI.X.SX32 R41, R19, c[0x0][0x16c], 0x1, P2 ;  /* 0x00005b0013297a11 */ /* 0x000fe400010f0eff */
[----:B------:R-:W-:Y:S02]  /*1d20*/  LEA.HI.X.SX32 R39, R6, c[0x0][0x16c], 0x1, P3 ;  /* 0x00005b0006277a11 */ /* 0x000fe400018f0eff */
[----:B------:R-:W-:Y:S02]  /*1d30*/  LEA.HI.X.SX32 R37, R37, c[0x0][0x16c], 0x1, P4 ;  /* 0x00005b0025257a11 */ /* 0x000fe400020f0eff */
.L_x_2:
[----:B------:R-:W-:Y:S02]  /*1d40*/  ISETP.GE.AND P1, PT, R149, UR4, PT ;  /* 0x0000000495007c0c */ /* 0x000fe4000bf26270 */
[----:B------:R-:W-:Y:S01]  /*1d50*/  ISETP.GE.AND P0, PT, R145, UR4, PT ;  /* 0x0000000491007c0c */ /* 0x000fe2000bf06270 */
[----:B------:R-:W-:Y:S01]  /*1d60*/  IMAD.WIDE R4, R75, 0x2, R2 ;  /* 0x000000024b047825 */ /* 0x000fe200078e0202 */
[----:B------:R-:W-:-:S02]  /*1d70*/  ISETP.GE.AND P3, PT, R146, UR4, PT ;  /* 0x0000000492007c0c */ /* 0x000fc4000bf66270 */
[----:B------:R-:W-:Y:S01]  /*1d80*/  PRMT R10, RZ, 0x7610, R10 ;  /* 0x00007610ff0a7816 */ /* 0x000fe2000000000a */
[----:B------:R-:W-:Y:S01]  /*1d90*/  IMAD.WIDE R16, R143, 0x2, R2 ;  /* 0x000000028f107825 */ /* 0x000fe200078e0202 */
[----:B------:R-:W-:Y:S02]  /*1da0*/  PRMT R11, RZ, 0x7610, R11 ;  /* 0x00007610ff0b7816 */ /* 0x000fe4000000000b */
[----:B------:R-:W-:Y:S01]  /*1db0*/  ISETP.GE.AND P2, PT, R148, UR4, PT ;  /* 0x0000000494007c0c */ /* 0x000fe2000bf46270 */
[----:B------:R-:W-:Y:S01]  /*1dc0*/  IMAD.WIDE R8, R79, 0x2, R2 ;  /* 0x000000024f087825 */ /* 0x000fe200078e0202 */
[----:B------:R-:W-:Y:S01]  /*1dd0*/  PRMT R12, RZ, 0x7610, R12 ;  /* 0x00007610ff0c7816 */ /* 0x000fe2000000000c */
[----:B------:R0:W2:Y:S01]  /*1de0*/  @!P1 LDG.E.U16 R10, [R4.64] ;  /* 0x00000006040a9981 */ /* 0x0000a2000c1e1500 */
[----:B------:R-:W-:Y:S01]  /*1df0*/  ISETP.GE.AND P1, PT, R142, UR4, PT ;  /* 0x000000048e007c0c */ /* 0x000fe2000bf26270 */
[----:B------:R-:W-:Y:S01]  /*1e00*/  IMAD.WIDE R6, R77, 0x2, R2 ;  /* 0x000000024d067825 */ /* 0x000fe200078e0202 */
[----:B------:R-:W-:Y:S01]  /*1e10*/  PRMT R13, RZ, 0x7610, R13 ;  /* 0x00007610ff0d7816 */ /* 0x000fe2000000000d */
[----:B------:R1:W3:Y:S01]  /*1e20*/  @!P0 LDG.E.U16 R11, [R16.64] ;  /* 0x00000006100b8981 */ /* 0x0002e2000c1e1500 */
[----:B------:R-:W-:-:S02]  /*1e30*/  ISETP.GE.AND P0, PT, R144, UR4, PT ;  /* 0x0000000490007c0c */ /* 0x000fc4000bf06270 */
[----:B------:R-:W-:Y:S01]  /*1e40*/  PRMT R18, RZ, 0x7610, R18 ;  /* 0x00007610ff127816 */ /* 0x000fe20000000012 */
[----:B------:R4:W5:Y:S01]  /*1e50*/  @!P3 LDG.E.U16 R12, [R8.64] ;  /* 0x00000006080cb981 */ /* 0x000962000c1e1500 */
[----:B------:R-:W-:Y:S01]  /*1e60*/  ISETP.GE.AND P3, PT, R136, UR4, PT ;  /* 0x0000000488007c0c */ /* 0x000fe2000bf66270 */
[----:B0-----:R-:W-:Y:S01]  /*1e70*/  IMAD.WIDE R4, R83, 0x2, R2 ;  /* 0x0000000253047825 */ /* 0x001fe200078e0202 */
[----:B------:R-:W-:Y:S01]  /*1e80*/  PRMT R19, RZ, 0x7610, R19 ;  /* 0x00007610ff137816 */ /* 0x000fe20000000013 */
[----:B------:R0:W2:Y:S01]  /*1e90*/  @!P2 LDG.E.U16 R13, [R6.64] ;  /* 0x00000006060da981 */ /* 0x0000a2000c1e1500 */
[----:B------:R-:W-:Y:S01]  /*1ea0*/  ISETP.GE.AND P2, PT, R140, UR4, PT ;  /* 0x000000048c007c0c */ /* 0x000fe2000bf46270 */
[----:B------:R-:W-:Y:S01]  /*1eb0*/  IMAD.WIDE R14, R81, 0x2, R2 ;  /* 0x00000002510e7825 */ /* 0x000fe200078e0202 */
[----:B------:R-:W-:Y:S01]  /*1ec0*/  PRMT R23, RZ, 0x7610, R23 ;  /* 0x00007610ff177816 */ /* 0x000fe20000000017 */
[----:B------:R4:W5:Y:S01]  /*1ed0*/  @!P1 LDG.E.U16 R18, [R4.64] ;  /* 0x0000000604129981 */ /* 0x000962000c1e1500 */
[----:B------:R-:W-:Y:S01]  /*1ee0*/  ISETP.GE.AND P1, PT, R134, UR4, PT ;  /* 0x0000000486007c0c */ /* 0x000fe2000bf26270 */
[----:B-1----:R-:W-:Y:S01]  /*1ef0*/  IMAD.WIDE R16, R89, 0x2, R2 ;  /* 0x0000000259107825 */ /* 0x002fe200078e0202 */
[----:B------:R-:W-:Y:S01]  /*1f00*/  PRMT R21, RZ, 0x7610, R21 ;  /* 0x00007610ff157816 */ /* 0x000fe20000000015 */
[----:B------:R1:W5:Y:S01]  /*1f10*/  @!P0 LDG.E.U16 R19, [R14.64] ;  /* 0x000000060e138981 */ /* 0x000362000c1e1500 */
[----:B------:R-:W-:Y:S01]  /*1f20*/  ISETP.GE.AND P0, PT, R138, UR4, PT ;  /* 0x000000048a007c0c */ /* 0x000fe2000bf06270 */
[----:B0-----:R-:W-:Y:S01]  /*1f30*/  IMAD.WIDE R6, R85, 0x2, R2 ;  /* 0x0000000255067825 */ /* 0x001fe200078e0202 */
[----:B------:R-:W-:Y:S01]  /*1f40*/  PRMT R24, RZ, 0x7610, R24 ;  /* 0x00007610ff187816 */ /* 0x000fe20000000018 */
[----:B------:R0:W5:Y:S01]  /*1f50*/  @!P3 LDG.E.U16 R23, [R16.64] ;  /* 0x000000061017b981 */ /* 0x000162000c1e1500 */
[----:B------:R-:W-:Y:S01]  /*1f60*/  ISETP.GE.AND P3, PT, R130, UR4, PT ;  /* 0x0000000482007c0c */ /* 0x000fe2000bf66270 */
[----:B----4-:R-:W-:Y:S01]  /*1f70*/  IMAD.WIDE R8, R87, 0x2, R2 ;  /* 0x0000000257087825 */ /* 0x010fe200078e0202 */
[----:B------:R-:W-:Y:S01]  /*1f80*/  PRMT R20, RZ, 0x7610, R20 ;  /* 0x00007610ff147816 */ /* 0x000fe20000000014 */
[----:B------:R4:W5:Y:S01]  /*1f90*/  @!P2 LDG.E.U16 R21, [R6.64] ;  /* 0x000000060615a981 */ /* 0x000962000c1e1500 */
[----:B------:R-:W-:Y:S01]  /*1fa0*/  ISETP.GE.AND P2, PT, R132, UR4, PT ;  /* 0x0000000484007c0c */ /* 0x000fe2000bf46270 */
[----:B-1----:R-:W-:Y:S01]  /*1fb0*/  IMAD.WIDE R14, R91, 0x2, R2 ;  /* 0x000000025b0e7825 */ /* 0x002fe200078e0202 */
[----:B------:R-:W-:-:S02]  /*1fc0*/  PRMT R22, RZ, 0x7610, R22 ;  /* 0x00007610ff167816 */ /* 0x000fc40000000016 */
[----:B------:R-:W-:Y:S01]  /*1fd0*/  ISETP.GE.AND P4, PT, R128, UR4, PT ;  /* 0x0000000480007c0c */ /* 0x000fe2000bf86270 */
[----:B------:R1:W5:Y:S01]  /*1fe0*/  @!P0 LDG.E.U16 R20, [R8.64] ;  /* 0x0000000608148981 */ /* 0x000362000c1e1500 */
[----:B------:R-:W-:-:S03]  /*1ff0*/  PRMT R25, RZ, 0x7610, R25 ;  /* 0x00007610ff197816 */ /* 0x000fc60000000019 */
[----:B------:R0:W5:Y:S01]  /*2000*/  @!P1 LDG.E.U16 R24, [R14.64] ;  /* 0x000000060e189981 */ /* 0x000162000c1e1500 */
[----:B------:R-:W-:Y:S01]  /*2010*/  ISETP.GE.AND P1, PT, R124, UR4, PT ;  /* 0x000000047c007c0c */ /* 0x000fe2000bf26270 */
[----:B----4-:R-:W-:-:S04]  /*2020*/  IMAD.WIDE R6, R93, 0x2, R2 ;  /* 0x000000025d067825 */ /* 0x010fc800078e0202 */
[----:B-1----:R-:W-:Y:S01]  /*2030*/  IMAD.WIDE R8, R95, 0x2, R2 ;  /* 0x000000025f087825 */ /* 0x002fe200078e0202 */
[----:B------:R1:W4:Y:S01]  /*2040*/  @!P2 LDG.E.U16 R25, [R6.64] ;  /* 0x000000060619a981 */ /* 0x000322000c1e1500 */
[----:B------:R-:W-:-:S03]  /*2050*/  PRMT R151, RZ, 0x7610, R151 ;  /* 0x00007610ff977816 */ /* 0x000fc60000000097 */
[----:B------:R0:W4:Y:S01]  /*2060*/  @!P3 LDG.E.U16 R22, [R8.64] ;  /* 0x000000060816b981 */ /* 0x000122000c1e1500 */
[----:B------:R-:W-:Y:S01]  /*2070*/  ISETP.GE.AND P3, PT, R120, UR4, PT ;  /* 0x0000000478007c0c */ /* 0x000fe2000bf66270 */
[----:B------:R-:W-:Y:S01]  /*2080*/  IMAD.WIDE R4, R97, 0x2, R2 ;  /* 0x0000000261047825 */ /* 0x000fe200078e0202 */
[----:B------:R-:W-:-:S03]  /*2090*/  PRMT R27, RZ, 0x7610, R27 ;  /* 0x00007610ff1b7816 */ /* 0x000fc6000000001b */
[----:B-1----:R-:W-:Y:S01]  /*20a0*/  IMAD.WIDE R6, R101, 0x2, R2 ;  /* 0x0000000265067825 */ /* 0x002fe200078e0202 */
[----:B------:R-:W-:Y:S02]  /*20b0*/  PRMT R153, RZ, 0x7610, R153 ;  /* 0x00007610ff997816 */ /* 0x000fe40000000099 */
[----:B------:R1:W4:Y:S04]  /*20c0*/  @!P4 LDG.E.U16 R27, [R4.64] ;  /* 0x00000006041bc981 */ /* 0x000328000c1e1500 */
[----:B------:R0:W4:Y:S01]  /*20d0*/  @!P1 LDG.E.U16 R151, [R6.64] ;  /* 0x0000000606979981 */ /* 0x000122000c1e1500 */
[----:B-1----:R-:W-:-:S05]  /*20e0*/  IMAD.WIDE R4, R105, 0x2, R2 ;  /* 0x0000000269047825 */ /* 0x002fca00078e0202 */
[----:B------:R1:W4:Y:S01]  /*20f0*/  @!P3 LDG.E.U16 R153, [R4.64] ;  /* 0x000000060499b981 */ /* 0x000322000c1e1500 */
[----:B------:R-:W-:Y:S01]  /*2100*/  ISETP.GE.AND P0, PT, R126, UR4, PT ;  /* 0x000000047e007c0c */ /* 0x000fe2000bf06270 */
[----:B0-----:R-:W-:Y:S01]  /*2110*/  IMAD.WIDE R16, R99, 0x2, R2 ;  /* 0x0000000263107825 */ /* 0x001fe200078e0202 */
[----:B------:R-:W-:Y:S02]  /*2120*/  PRMT R26, RZ, 0x7610, R26 ;  /* 0x00007610ff1a7816 */ /* 0x000fe4000000001a */
[----:B------:R-:W-:-:S09]  /*2130*/  PRMT R154, RZ, 0x7610, R154 ;  /* 0x00007610ff9a7816 */ /* 0x000fd2000000009a */
[----:B------:R0:W4:Y:S01]  /*2140*/  @!P0 LDG.E.U16 R26, [R16.64] ;  /* 0x00000006101a8981 */ /* 0x000122000c1e1500 */
[----:B------:R-:W-:Y:S01]  /*2150*/  ISETP.GE.AND P0, PT, R118, UR4, PT ;  /* 0x0000000476007c0c */ /* 0x000fe2000bf06270 */
[--C-:B------:R-:W-:Y:S01]  /*2160*/  IMAD.WIDE R14, R107, 0x2, R2.reuse ;  /* 0x000000026b0e7825 */ /* 0x100fe200078e0202 */
[----:B------:R-:W-:Y:S02]  /*2170*/  ISETP.GE.AND P2, PT, R122, UR4, PT ;  /* 0x000000047a007c0c */ /* 0x000fe4000bf46270 */
[----:B------:R-:W-:Y:S01]  /*2180*/  ISETP.GE.AND P1, PT, R114, UR4, PT ;  /* 0x0000000472007c0c */ /* 0x000fe2000bf26270 */
[----:B------:R-:W-:Y:S01]  /*2190*/  IMAD.WIDE R8, R103, 0x2, R2 ;  /* 0x0000000267087825 */ /* 0x000fe200078e0202 */
[----:B------:R-:W-:-:S07]  /*21a0*/  PRMT R152, RZ, 0x7610, R152 ;  /* 0x00007610ff987816 */ /* 0x000fce0000000098 */
[----:B------:R0:W4:Y:S01]  /*21b0*/  @!P0 LDG.E.U16 R154, [R14.64] ;  /* 0x000000060e9a8981 */ /* 0x000122000c1e1500 */
[----:B------:R-:W-:Y:S01]  /*21c0*/  ISETP.GE.AND P0, PT, R110, UR4, PT ;  /* 0x000000046e007c0c */ /* 0x000fe2000bf06270 */
[----:B-1----:R-:W-:Y:S01]  /*21d0*/  IMAD.WIDE R4, R111, 0x2, R2 ;  /* 0x000000026f047825 */ /* 0x002fe200078e0202 */
[----:B------:R-:W-:Y:S01]  /*21e0*/  PRMT R156, RZ, 0x7610, R156 ;  /* 0x00007610ff9c7816 */ /* 0x000fe2000000009c */
[----:B------:R1:W4:Y:S01]  /*21f0*/  @!P2 LDG.E.U16 R152, [R8.64] ;  /* 0x000000060898a981 */ /* 0x000322000c1e1500 */
[----:B------:R-:W-:-:S04]  /*2200*/  PRMT R158, RZ, 0x7610, R158 ;  /* 0x00007610ff9e7816 */ /* 0x000fc8000000009e */
[----:B------:R0:W4:Y:S01]  /*2210*/  @!P1 LDG.E.U16 R156, [R4.64] ;  /* 0x00000006049c9981 */ /* 0x000122000c1e1500 */
[----:B-1----:R-:W-:Y:S01]  /*2220*/  IMAD.WIDE R8, R115, 0x2, R2 ;  /* 0x0000000273087825 */ /* 0x002fe200078e0202 */
[----:B------:R-:W-:-:S04]  /*2230*/  ISETP.GE.AND P1, PT, R108, UR4, PT ;  /* 0x000000046c007c0c */ /* 0x000fc8000bf26270 */
[----:B------:R1:W4:Y:S01]  /*2240*/  @!P0 LDG.E.U16 R158, [R8.64] ;  /* 0x00000006089e8981 */ /* 0x000322000c1e1500 */
[----:B------:R-:W-:Y:S01]  /*2250*/  ISETP.GE.AND P0, PT, R106, UR4, PT ;  /* 0x000000046a007c0c */ /* 0x000fe2000bf06270 */
[----:B0-----:R-:W-:Y:S01]  /*2260*/  IMAD.WIDE R14, R117, 0x2, R2 ;  /* 0x00000002750e7825 */ /* 0x001fe200078e0202 */
[----:B------:R-:W-:Y:S02]  /*2270*/  PRMT R159, RZ, 0x7610, R159 ;  /* 0x00007610ff9f7816 */ /* 0x000fe4000000009f */
[----:B------:R-:W-:Y:S01]  /*2280*/  PRMT R160, RZ, 0x7610, R160 ;  /* 0x00007610ffa07816 */ /* 0x000fe200000000a0 */
[--C-:B------:R-:W-:Y:S01]  /*2290*/  IMAD.WIDE R4, R119, 0x2, R2.reuse ;  /* 0x0000000277047825 */ /* 0x100fe200078e0202 */
[----:B------:R-:W-:Y:S02]  /*22a0*/  ISETP.GE.AND P2, PT, R112, UR4, PT ;  /* 0x0000000470007c0c */ /* 0x000fe4000bf46270 */
[----:B------:R0:W4:Y:S01]  /*22b0*/  @!P1 LDG.E.U16 R159, [R14.64] ;  /* 0x000000060e9f9981 */ /* 0x000122000c1e1500 */
[----:B------:R-:W-:Y:S01]  /*22c0*/  ISETP.GE.AND P1, PT, R104, UR4, PT ;  /* 0x0000000468007c0c */ /* 0x000fe2000bf26270 */
[----:B------:R-:W-:Y:S01]  /*22d0*/  IMAD.WIDE R6, R113, 0x2, R2 ;  /* 0x0000000271067825 */ /* 0x000fe200078e0202 */
[----:B------:R-:W-:-:S02]  /*22e0*/  PRMT R157, RZ, 0x7610, R157 ;  /* 0x00007610ff9d7816 */ /* 0x000fc4000000009d */
[----:B------:R0:W4:Y:S01]  /*22f0*/  @!P0 LDG.E.U16 R160, [R4.64] ;  /* 0x0000000604a08981 */ /* 0x000122000c1e1500 */
[----:B------:R-:W-:Y:S01]  /*2300*/  ISETP.GE.AND P0, PT, R102, UR4, PT ;  /* 0x0000000466007c0c */ /* 0x000fe2000bf06270 */
[----:B-1----:R-:W-:Y:S01]  /*2310*/  IMAD.WIDE R8, R123, 0x2, R2 ;  /* 0x000000027b087825 */ /* 0x002fe200078e0202 */
[----:B------:R-:W-:Y:S02]  /*2320*/  PRMT R161, RZ, 0x7610, R161 ;  /* 0x00007610ffa17816 */ /* 0x000fe400000000a1 */
[----:B------:R-:W-:Y:S01]  /*2330*/  PRMT R162, RZ, 0x7610, R162 ;  /* 0x00007610ffa27816 */ /* 0x000fe200000000a2 */
[----:B------:R1:W4:Y:S08]  /*2340*/  @!P2 LDG.E.U16 R157, [R6.64] ;  /* 0x00000006069da981 */ /* 0x000330000c1e1500 */
        /* <DEDUP_REMOVED lines=8> */
[----:B-1----:R-:W-:-:S08]  /*23d0*/  IMAD.WIDE R6, R127, 0x2, R2 ;  /* 0x000000027f067825 */ /* 0x002fd000078e0202 */
[----:B------:R0:W4:Y:S01]  /*23e0*/  @!P1 LDG.E.U16 R163, [R4.64] ;  /* 0x0000000604a39981 */ /* 0x000122000c1e1500 */
[----:B------:R-:W-:-:S03]  /*23f0*/  ISETP.GE.AND P1, PT, R96, UR4, PT ;  /* 0x0000000460007c0c */ /* 0x000fc6000bf26270 */
[----:B------:R1:W4:Y:S01]  /*2400*/  @!P0 LDG.E.U16 R164, [R6.64] ;  /* 0x0000000606a48981 */ /* 0x000322000c1e1500 */
[----:B------:R-:W-:Y:S01]  /*2410*/  ISETP.GE.AND P0, PT, R94, UR4, PT ;  /* 0x000000045e007c0c */ /* 0x000fe2000bf06270 */
[----:B------:R-:W-:Y:S01]  /*2420*/  IMAD.WIDE R8, R129, 0x2, R2 ;  /* 0x0000000281087825 */ /* 0x000fe200078e0202 */
[----:B------:R-:W-:Y:S02]  /*2430*/  PRMT R165, RZ, 0x7610, R165 ;  /* 0x00007610ffa57816 */ /* 0x000fe400000000a5 */
[----:B------:R-:W-:Y:S01]  /*2440*/  PRMT R166, RZ, 0x7610, R166 ;  /* 0x00007610ffa67816 */ /* 0x000fe200000000a6 */
[----:B0-----:R-:W-:Y:S01]  /*2450*/  IMAD.WIDE R4, R131, 0x2, R2 ;  /* 0x0000000283047825 */ /* 0x001fe200078e0202 */
[----:B------:R-:W-:-:S03]  /*2460*/  ISETP.GE.AND P4, PT, R116, UR4, PT ;  /* 0x0000000474007c0c */ /* 0x000fc6000bf86270 */
[----:B------:R0:W4:Y:S01]  /*2470*/  @!P1 LDG.E.U16 R165, [R8.64] ;  /* 0x0000000608a59981 */ /* 0x000122000c1e1500 */
[----:B------:R-:W-:-:S03]  /*2480*/  ISETP.GE.AND P1, PT, R92, UR4, PT ;  /* 0x000000045c007c0c */ /* 0x000fc6000bf26270 */
[----:B------:R0:W4:Y:S01]  /*2490*/  @!P0 LDG.E.U16 R166, [R4.64] ;  /* 0x0000000604a68981 */ /* 0x000122000c1e1500 */
[----:B------:R-:W-:Y:S01]  /*24a0*/  ISETP.GE.AND P0, PT, R90, UR4, PT ;  /* 0x000000045a007c0c */ /* 0x000fe2000bf06270 */
[----:B------:R-:W-:Y:S01]  /*24b0*/  IMAD.WIDE R16, R109, 0x2, R2 ;  /* 0x000000026d107825 */ /* 0x000fe200078e0202 */
[----:B------:R-:W-:Y:S02]  /*24c0*/  PRMT R155, RZ, 0x7610, R155 ;  /* 0x00007610ff9b7816 */ /* 0x000fe4000000009b */
[----:B------:R-:W-:Y:S01]  /*24d0*/  PRMT R167, RZ, 0x7610, R167 ;  /* 0x00007610ffa77816 */ /* 0x000fe200000000a7 */
[----:B------:R-:W-:Y:S01]  /*24e0*/  IMAD.WIDE R14, R133, 0x2, R2 ;  /* 0x00000002850e7825 */ /* 0x000fe200078e0202 */
[----:B------:R-:W-:Y:S02]  /*24f0*/  PRMT R168, RZ, 0x7610, R168 ;  /* 0x00007610ffa87816 */ /* 0x000fe400000000a8 */
[----:B------:R0:W4:Y:S04]  /*2500*/  @!P4 LDG.E.U16 R155, [R16.64] ;  /* 0x00000006109bc981 */ /* 0x000128000c1e1500 */
[----:B------:R1:W4:Y:S01]  /*2510*/  @!P1 LDG.E.U16 R167, [R14.64] ;  /* 0x000000060ea79981 */ /* 0x000322000c1e1500 */
[----:B0-----:R-:W-:-:S05]  /*2520*/  IMAD.WIDE R16, R135, 0x2, R2 ;  /* 0x0000000287107825 */ /* 0x001fca00078e0202 */
[----:B------:R0:W4:Y:S04]  /*2530*/  @!P0 LDG.E.U16 R168, [R16.64] ;  /* 0x0000000610a88981 */ /* 0x000128000c1e1500 */
[----:B------:R-:W-:Y:S01]  /*2540*/  BAR.SYNC.DEFER_BLOCKING 0x0 ;  /* 0x0000000000007b1d */ /* 0x000fe20000010000 */
[----:B------:R-:W-:Y:S01]  /*2550*/  ISETP.GE.AND P0, PT, R150, UR4, PT ;  /* 0x0000000496007c0c */ /* 0x000fe2000bf06270 */
[C---:B-1----:R-:W-:Y:S01]  /*2560*/  IMAD.WIDE R6, R137.reuse, 0x2, R36 ;  /* 0x0000000289067825 */ /* 0x042fe200078e0224 */
[----:B------:R-:W-:Y:S02]  /*2570*/  PRMT R169, RZ, 0x7610, R169 ;  /* 0x00007610ffa97816 */ /* 0x000fe400000000a9 */
[----:B------:R-:W-:Y:S01]  /*2580*/  PRMT R15, RZ, 0x7610, R15 ;  /* 0x00007610ff0f7816 */ /* 0x000fe2000000000f */
[----:B------:R-:W-:Y:S01]  /*2590*/  IMAD.WIDE R4, R137, 0x2, R38 ;  /* 0x0000000289047825 */ /* 0x000fe200078e0226 */
[----:B------:R-:W-:-:S02]  /*25a0*/  PRMT R14, RZ, 0x7610, R14 ;  /* 0x00007610ff0e7816 */ /* 0x000fc4000000000e */
[----:B------:R-:W-:Y:S01]  /*25b0*/  PRMT R171, RZ, 0x7610, R171 ;  /* 0x00007610ffab7816 */ /* 0x000fe200000000ab */
[C---:B------:R-:W-:Y:S01]  /*25c0*/  IMAD.WIDE R8, R137.reuse, 0x2, R40 ;  /* 0x0000000289087825 */ /* 0x040fe200078e0228 */
[----:B0-----:R-:W-:Y:S02]  /*25d0*/  PRMT R16, RZ, 0x7610, R16 ;  /* 0x00007610ff107816 */ /* 0x001fe40000000010 */
[----:B------:R-:W-:Y:S01]  /*25e0*/  PRMT R173, RZ, 0x7610, R173 ;  /* 0x00007610ffad7816 */ /* 0x000fe200000000ad */
[----:B------:R0:W4:Y:S04]  /*25f0*/  @!P0 LDG.E.U16 R169, [R6.64] ;  /* 0x0000000606a98981 */ /* 0x000128000c1e1500 */
[----:B------:R1:W4:Y:S04]  /*2600*/  @!P0 LDG.E.U16 R15, [R4.64] ;  /* 0x00000006040f8981 */ /* 0x000328000c1e1500 */
[----:B------:R1:W4:Y:S01]  /*2610*/  @!P0 LDG.E.U16 R14, [R8.64] ;  /* 0x00000006080e8981 */ /* 0x000322000c1e1500 */
[----:B0-----:R-:W-:-:S04]  /*2620*/  IMAD.WIDE R6, R137, 0x2, R42 ;  /* 0x0000000289067825 */ /* 0x001fc800078e022a */
[C---:B-1----:R-:W-:Y:S01]  /*2630*/  IMAD.WIDE R4, R137.reuse, 0x2, R44 ;  /* 0x0000000289047825 */ /* 0x042fe200078e022c */
[----:B------:R0:W4:Y:S03]  /*2640*/  @!P0 LDG.E.U16 R171, [R6.64] ;  /* 0x0000000606ab8981 */ /* 0x000126000c1e1500 */
[----:B------:R-:W-:Y:S01]  /*2650*/  IMAD.WIDE R8, R137, 0x2, R46 ;  /* 0x0000000289087825 */ /* 0x000fe200078e022e */
[----:B------:R-:W-:-:S03]  /*2660*/  PRMT R17, RZ, 0x7610, R17 ;  /* 0x00007610ff117816 */ /* 0x000fc60000000011 */
[----:B0-----:R-:W-:Y:S01]  /*2670*/  IMAD.WIDE R6, R137, 0x2, R48 ;  /* 0x0000000289067825 */ /* 0x001fe200078e0230 */
[----:B------:R-:W-:-:S04]  /*2680*/  PRMT R170, RZ, 0x7610, R170 ;  /* 0x00007610ffaa7816 */ /* 0x000fc800000000aa */
[----:B------:R0:W4:Y:S02]  /*2690*/  @!P0 LDG.E.U16 R16, [R6.64] ;  /* 0x0000000606108981 */ /* 0x000124000c1e1500 */
[----:B0-----:R-:W-:Y:S01]  /*26a0*/  IMAD.WIDE R6, R137, 0x2, R54 ;  /* 0x0000000289067825 */ /* 0x001fe200078e0236 */
[----:B------:R-:W-:Y:S01]  /*26b0*/  PRMT R172, RZ, 0x7610, R172 ;  /* 0x00007610ffac7816 */ /* 0x000fe200000000ac */
[----:B---3--:R0:W-:Y:S04]  /*26c0*/  STS.U16 [R74], R11 ;  /* 0x0000000b4a007388 */ /* 0x0081e80000000400 */
[----:B--2---:R1:W-:Y:S01]  /*26d0*/  STS.U16 [R74+0x400], R13 ;  /* 0x0004000d4a007388 */ /* 0x0043e20000000400 */
[----:B0-----:R-:W-:-:S06]  /*26e0*/  PRMT R11, RZ, 0x7610, R11 ;  /* 0x00007610ff0b7816 */ /* 0x001fcc000000000b */
[----:B------:R0:W2:Y:S01]  /*26f0*/  @!P0 LDG.E.U16 R11, [R4.64] ;  /* 0x00000006040b8981 */ /* 0x0000a2000c1e1500 */
[----:B-1----:R-:W-:-:S03]  /*2700*/  PRMT R13, RZ, 0x7610, R13 ;  /* 0x00007610ff0d7816 */ /* 0x002fc6000000000d */
[----:B-----5:R1:W-:Y:S04]  /*2710*/  STS.U16 [R74+0x800], R19 ;  /* 0x000800134a007388 */ /* 0x0203e80000000400 */
[----:B------:R3:W5:Y:S01]  /*2720*/  @!P0 LDG.E.U16 R13, [R8.64] ;  /* 0x00000006080d8981 */ /* 0x000762000c1e1500 */
[----:B0-----:R-:W-:Y:S01]  /*2730*/  IMAD.WIDE R4, R137, 0x2, R50 ;  /* 0x0000000289047825 */ /* 0x001fe200078e0232 */
[----:B-1----:R-:W-:-:S04]  /*2740*/  PRMT R19, RZ, 0x7610, R19 ;  /* 0x00007610ff137816 */ /* 0x002fc80000000013 */
[----:B------:R0:W5:Y:S01]  /*2750*/  @!P0 LDG.E.U16 R173, [R4.64] ;  /* 0x0000000604ad8981 */ /* 0x000162000c1e1500 */
[----:B---3--:R-:W-:-:S03]  /*2760*/  IMAD.WIDE R8, R137, 0x2, R52 ;  /* 0x0000000289087825 */ /* 0x008fc600078e0234 */
[----:B------:R1:W-:Y:S04]  /*2770*/  STS.U16 [R74+0xc00], R21 ;  /* 0x000c00154a007388 */ /* 0x0003e80000000400 */
[----:B------:R3:W5:Y:S01]  /*2780*/  @!P0 LDG.E.U16 R17, [R8.64] ;  /* 0x0000000608118981 */ /* 0x000762000c1e1500 */
[----:B0-----:R-:W-:-:S03]  /*2790*/  IMAD.WIDE R4, R137, 0x2, R56 ;  /* 0x0000000289047825 */ /* 0x001fc600078e0238 */
[----:B------:R0:W5:Y:S01]  /*27a0*/  @!P0 LDG.E.U16 R19, [R6.64] ;  /* 0x0000000606138981 */ /* 0x000162000c1e1500 */
[----:B-1----:R-:W-:-:S03]  /*27b0*/  PRMT R21, RZ, 0x7610, R21 ;  /* 0x00007610ff157816 */ /* 0x002fc60000000015 */
[----:B------:R1:W-:Y:S01]  /*27c0*/  STS.U16 [R74+0x1000], R23 ;  /* 0x001000174a007388 */ /* 0x0003e20000000400 */
[----:B---3--:R-:W-:-:S03]  /*27d0*/  IMAD.WIDE R8, R137, 0x2, R58 ;  /* 0x0000000289087825 */ /* 0x008fc600078e023a */
[----:B------:R3:W5:Y:S01]  /*27e0*/  @!P0 LDG.E.U16 R170, [R4.64] ;  /* 0x0000000604aa8981 */ /* 0x000762000c1e1500 */
[----:B0-----:R-:W-:-:S03]  /*27f0*/  IMAD.WIDE R6, R137, 0x2, R60 ;  /* 0x0000000289067825 */ /* 0x001fc600078e023c */
[----:B----4-:R0:W-:Y:S01]  /*2800*/  STS.U16 [R74+0x1c00], R151 ;  /* 0x001c00974a007388 */ /* 0x0101e20000000400 */
[----:B-1----:R-:W-:Y:S01]  /*2810*/  PRMT R23, RZ, 0x7610, R23 ;  /* 0x00007610ff177816 */ /* 0x002fe20000000017 */
[----:B---3--:R-:W-:Y:S02]  /*2820*/  IMAD.WIDE R4, R137, 0x2, R62 ;  /* 0x0000000289047825 */ /* 0x008fe400078e023e */
[----:B------:R1:W3:Y:S04]  /*2830*/  @!P0 LDG.E.U16 R21, [R6.64] ;  /* 0x0000000606158981 */ /* 0x0002e8000c1e1500 */
[----:B------:R-:W4:Y:S01]  /*2840*/  @!P0 LDG.E.U16 R23, [R4.64] ;  /* 0x0000000604178981 */ /* 0x000f22000c1e1500 */
[----:B0-----:R-:W-:-:S03]  /*2850*/  PRMT R151, RZ, 0x7610, R151 ;  /* 0x00007610ff977816 */ /* 0x001fc60000000097 */
[----:B------:R0:W-:Y:S01]  /*2860*/  STS.U16 [R74+0x2000], R153 ;  /* 0x002000994a007388 */ /* 0x0001e20000000400 */
[----:B-1----:R-:W-:-:S03]  /*2870*/  IMAD.WIDE R6, R137, 0x2, R66 ;  /* 0x0000000289067825 */ /* 0x002fc600078e0242 */
[----:B------:R1:W4:Y:S01]  /*2880*/  @!P0 LDG.E.U16 R151, [R8.64] ;  /* 0x0000000608978981 */ /* 0x000322000c1e1500 */
[----:B0-----:R-:W-:Y:S01]  /*2890*/  PRMT R153, RZ, 0x7610, R153 ;  /* 0x00007610ff997816 */ /* 0x001fe20000000099 */
[----:B-1----:R-:W-:-:S05]  /*28a0*/  IMAD.WIDE R8, R137, 0x2, R64 ;  /* 0x0000000289087825 */ /* 0x002fca00078e0240 */
[----:B------:R-:W4:Y:S04]  /*28b0*/  @!P0 LDG.E.U16 R153, [R6.64] ;  /* 0x0000000606998981 */ /* 0x000f28000c1e1500 */
[----:B------:R-:W4:Y:S04]  /*28c0*/  @!P0 LDG.E.U16 R172, [R8.64] ;  /* 0x0000000608ac8981 */ /* 0x000f28000c1e1500 */
[----:B------:R-:W-:Y:S04]  /*28d0*/  STS.U16 [R74+0x1400], R25 ;  /* 0x001400194a007388 */ /* 0x000fe80000000400 */
        /* <DEDUP_REMOVED lines=25> */
[----:B--2---:R-:W-:Y:S04]  /*2a70*/  STS.U16 [R78+0x4800], R11 ;  /* 0x0048000b4e007388 */ /* 0x004fe80000000400 */
[----:B-----5:R-:W-:Y:S04]  /*2a80*/  STS.U16 [R78+0x5000], R17 ;  /* 0x005000114e007388 */ /* 0x020fe80000000400 */
[----:B---3--:R-:W-:Y:S04]  /*2a90*/  STS.U16 [R78+0x5800], R21 ;  /* 0x005800154e007388 */ /* 0x008fe80000000400 */
[----:B------:R-:W-:Y:S04]  /*2aa0*/  STS.U16 [R70+0x4200], R15 ;  /* 0x0042000f46007388 */ /* 0x000fe80000000400 */
[----:B------:R-:W-:Y:S04]  /*2ab0*/  STS.U16 [R70+0x4a00], R13 ;  /* 0x004a000d46007388 */ /* 0x000fe80000000400 */
[----:B------:R-:W-:Y:S04]  /*2ac0*/  STS.U16 [R70+0x5200], R19 ;  /* 0x0052001346007388 */ /* 0x000fe80000000400 */
[----:B----4-:R-:W-:Y:S04]  /*2ad0*/  STS.U16 [R70+0x5a00], R23 ;  /* 0x005a001746007388 */ /* 0x010fe80000000400 */
        /* <DEDUP_REMOVED lines=8> */
[----:B------:R-:W-:Y:S06]  /*2b60*/  BAR.SYNC.DEFER_BLOCKING 0x0 ;  /* 0x0000000000007b1d */ /* 0x000fec0000010000 */
[----:B------:R-:W-:Y:S04]  /*2b70*/  LDSM.16.MT88.4 R8, [R76] ;  /* 0x000000004c08783b */ /* 0x000fe80000004200 */
[----:B------:R-:W0:Y:S04]  /*2b80*/  LDSM.16.M88.4 R20, [R72+0x4000] ;  /* 0x004000004814783b */ /* 0x000e280000000200 */
[----:B------:R-:W1:Y:S04]  /*2b90*/  LDSM.16.M88.4 R12, [R72+0x5000] ;  /* 0x00500000480c783b */ /* 0x000e680000000200 */
[----:B------:R-:W2:Y:S04]  /*2ba0*/  LDSM.16.MT88.4 R24, [R76+0x800] ;  /* 0x000800004c18783b */ /* 0x000ea80000004200 */
[----:B------:R-:W-:Y:S04]  /*2bb0*/  LDSM.16.MT88.4 R16, [R76+0x1000] ;  /* 0x001000004c10783b */ /* 0x000fe80000004200 */
[----:B------:R-:W3:Y:S01]  /*2bc0*/  LDSM.16.M88.4 R4, [R0+0x4000] ;  /* 0x004000000004783b */ /* 0x000ee20000000200 */
[C---:B0-----:R-:W-:Y:S08]  /*2bd0*/  HMMA.16816.F32 R28, R8.reuse, R20, R28 ;  /* 0x00000014081c723c */ /* 0x041ff0000000181c */
[----:B-1----:R-:W-:Y:S01]  /*2be0*/  HMMA.16816.F32 R32, R8, R12, R32 ;  /* 0x0000000c0820723c */ /* 0x002fe20000001820 */
[----:B------:R-:W0:-:S15]  /*2bf0*/  LDSM.16.M88.4 R8, [R0+0x5000] ;  /* 0x005000000008783b */ /* 0x000e1e0000000200 */
[C---:B--2---:R-:W-:Y:S01]  /*2c00*/  HMMA.16816.F32 R28, R24.reuse, R22, R28 ;  /* 0x00000016181c723c */ /* 0x044fe2000000181c */
[----:B------:R-:W1:Y:S07]  /*2c10*/  LDSM.16.MT88.4 R20, [R76+0x1800] ;  /* 0x001800004c14783b */ /* 0x000e6e0000004200 */
[----:B------:R-:W-:Y:S01]  /*2c20*/  HMMA.16816.F32 R32, R24, R14, R32 ;  /* 0x0000000e1820723c */ /* 0x000fe20000001820 */
[----:B------:R-:W-:Y:S04]  /*2c30*/  LDSM.16.MT88.4 R24, [R76+0x2000] ;  /* 0x002000004c18783b */ /* 0x000fe80000004200 */
[----:B------:R-:W2:Y:S11]  /*2c40*/  LDSM.16.M88.4 R12, [R72+0x4080] ;  /* 0x00408000480c783b */ /* 0x000eb60000000200 */
[C---:B---3--:R-:W-:Y:S08]  /*2c50*/  HMMA.16816.F32 R28, R16.reuse, R4, R28 ;  /* 0x00000004101c723c */ /* 0x048ff0000000181c */
[----:B0-----:R-:W-:Y:S01]  /*2c60*/  HMMA.16816.F32 R32, R16, R8, R32 ;  /* 0x000000081020723c */ /* 0x001fe20000001820 */
[----:B------:R-:W0:-:S15]  /*2c70*/  LDSM.16.M88.4 R16, [R72+0x5080] ;  /* 0x005080004810783b */ /* 0x000e1e0000000200 */
[C---:B-1----:R-:W-:Y:S01]  /*2c80*/  HMMA.16816.F32 R28, R20.reuse, R6, R28 ;  /* 0x00000006141c723c */ /* 0x042fe2000000181c */
[----:B------:R-:W1:Y:S07]  /*2c90*/  LDSM.16.MT88.4 R4, [R76+0x2800] ;  /* 0x002800004c04783b */ /* 0x000e6e0000004200 */
[----:B------:R-:W-:Y:S01]  /*2ca0*/  HMMA.16816.F32 R32, R20, R10, R32 ;  /* 0x0000000a1420723c */ /* 0x000fe20000001820 */
[----:B------:R-:W-:Y:S04]  /*2cb0*/  LDSM.16.MT88.4 R20, [R76+0x3000] ;  /* 0x003000004c14783b */ /* 0x000fe80000004200 */
[----:B------:R-:W3:Y:S11]  /*2cc0*/  LDSM.16.M88.4 R8, [R0+0x4080] ;  /* 0x004080000008783b */ /* 0x000ef60000000200 */
[C---:B--2---:R-:W-:Y:S08]  /*2cd0*/  HMMA.16816.F32 R28, R24.reuse, R12, R28 ;  /* 0x0000000c181c723c */ /* 0x044ff0000000181c */
[----:B0-----:R-:W-:Y:S01]  /*2ce0*/  HMMA.16816.F32 R32, R24, R16, R32 ;  /* 0x000000101820723c */ /* 0x001fe20000001820 */
[----:B------:R-:W0:-:S15]  /*2cf0*/  LDSM.16.M88.4 R24, [R0+0x5080] ;  /* 0x005080000018783b */ /* 0x000e1e0000000200 */
[C---:B-1----:R-:W-:Y:S01]  /*2d00*/  HMMA.16816.F32 R28, R4.reuse, R14, R28 ;  /* 0x0000000e041c723c */ /* 0x042fe2000000181c */
[----:B------:R-:W1:Y:S07]  /*2d10*/  LDSM.16.MT88.4 R12, [R76+0x3800] ;  /* 0x003800004c0c783b */ /* 0x000e6e0000004200 */
[----:B------:R-:W-:Y:S01]  /*2d20*/  HMMA.16816.F32 R32, R4, R18, R32 ;  /* 0x000000120420723c */ /* 0x000fe20000001820 */
[----:B------:R-:W-:-:S15]  /*2d30*/  IADD3 R73, R73, -0x1, RZ ;  /* 0xffffffff49497810 */ /* 0x000fde0007ffe0ff */
[C---:B---3--:R-:W-:Y:S08]  /*2d40*/  HMMA.16816.F32 R28, R20.reuse, R8, R28 ;  /* 0x00000008141c723c */ /* 0x048ff0000000181c */
[----:B0-----:R-:W-:Y:S01]  /*2d50*/  HMMA.16816.F32 R32, R20, R24, R32 ;  /* 0x000000181420723c */ /* 0x001fe20000001820 */
[----:B------:R-:W-:Y:S01]  /*2d60*/  ISETP.NE.U32.AND P0, PT, R73, RZ, PT ;  /* 0x000000ff4900720c */ /* 0x000fe20003f05070 */
[----:B------:R-:W-:Y:S01]  /*2d70*/  UIADD3 UR4, UR4, -0x80, URZ ;  /* 0xffffff8004047890 */ /* 0x000fe2000fffe03f */
[----:B------:R-:W-:-:S04]  /*2d80*/  IMAD.WIDE R66, R141, 0x2, R66 ;  /* 0x000000028d427825 */ /* 0x000fc800078e0242 */
[----:B------:R-:W-:-:S04]  /*2d90*/  IMAD.WIDE R64, R141, 0x2, R64 ;  /* 0x000000028d407825 */ /* 0x000fc800078e0240 */
[----:B------:R-:W-:-:S05]  /*2da0*/  IMAD.WIDE R62, R141, 0x2, R62 ;  /* 0x000000028d3e7825 */ /* 0x000fca00078e023e */
[----:B-1----:R-:W-:Y:S01]  /*2db0*/  HMMA.16816.F32 R28, R12, R10, R28 ;  /* 0x0000000a0c1c723c */ /* 0x002fe2000000181c */
[----:B------:R-:W-:-:S04]  /*2dc0*/  IMAD.WIDE R60, R141, 0x2, R60 ;  /* 0x000000028d3c7825 */ /* 0x000fc800078e023c */
[----:B------:R-:W-:-:S03]  /*2dd0*/  IMAD.WIDE R58, R141, 0x2, R58 ;  /* 0x000000028d3a7825 */ /* 0x000fc600078e023a */
[----:B------:R-:W-:Y:S01]  /*2de0*/  HMMA.16816.F32 R32, R12, R26, R32 ;  /* 0x0000001a0c20723c */ /* 0x000fe20000001820 */
[----:B------:R-:W-:-:S04]  /*2df0*/  IMAD.WIDE R56, R141, 0x2, R56 ;  /* 0x000000028d387825 */ /* 0x000fc800078e0238 */
        /* <DEDUP_REMOVED lines=10> */
[----:B------:R-:W-:Y:S01]  /*2ea0*/  IMAD.WIDE R2, R139, 0x2, R2 ;  /* 0x000000028b027825 */ /* 0x000fe200078e0202 */
[----:B------:R-:W-:Y:S01]  /*2eb0*/  @!P0 CALL.REL.NOINC `(.L_x_1) ;  /* 0x0000001000008944 */ /* 0x000fe20003c00000 */
[----:B------:R-:W-:Y:S05]  /*2ec0*/  BRA `(.L_x_2) ;  /* 0xffffee7000007947 */ /* 0x000fea000383ffff */
.L_x_1:
[----:B------:R-:W-:Y:S02]  /*2ed0*/  F2FP.PACK_AB R31, R35, R31 ;  /* 0x0000001f231f723e */ /* 0x000fe400000000ff */
[----:B------:R-:W-:Y:S02]  /*2ee0*/  F2FP.PACK_AB R30, R34, R30 ;  /* 0x0000001e221e723e */ /* 0x000fe400000000ff */
[----:B------:R-:W-:Y:S02]  /*2ef0*/  F2FP.PACK_AB R29, R33, R29 ;  /* 0x0000001d211d723e */ /* 0x000fe400000000ff */
[----:B------:R-:W-:Y:S02]  /*2f00*/  F2FP.PACK_AB R28, R32, R28 ;  /* 0x0000001c201c723e */ /* 0x000fe400000000ff */
.L_x_0:
[C---:B------:R-:W-:Y:S01]  /*2f10*/  IMAD.SHL.U32 R0, R88.reuse, 0x10, RZ ;  /* 0x0000001058007824 */ /* 0x040fe200078e00ff */
[----:B------:R-:W-:Y:S01]  /*2f20*/  SHF.R.S32.HI R4, RZ, 0x6, R88 ;  /* 0x00000006ff047819 */ /* 0x000fe20000011458 */
[----:B------:R-:W-:Y:S01]  /*2f30*/  BAR.SYNC.DEFER_BLOCKING 0x0 ;  /* 0x0000000000007b1d */ /* 0x000fe20000010000 */
[C---:B------:R-:W-:Y:S01]  /*2f40*/  IMAD.SHL.U32 R2, R88.reuse, 0x8, RZ ;  /* 0x0000000858027824 */ /* 0x040fe200078e00ff */
[----:B------:R-:W-:Y:S01]  /*2f50*/  SHF.R.U32.HI R147, RZ, 0x1, R147 ;  /* 0x00000001ff937819 */ /* 0x000fe20000011693 */
[----:B------:R-:W-:Y:S01]  /*2f60*/  IMAD.SHL.U32 R5, R88, 0x4, RZ ;  /* 0x0000000458057824 */ /* 0x000fe200078e00ff */
[----:B------:R-:W-:-:S02]  /*2f70*/  LOP3.LUT R3, R0, 0x200, RZ, 0xc0, !PT ;  /* 0x0000020000037812 */ /* 0x000fc400078ec0ff */
[----:B------:R-:W-:Y:S02]  /*2f80*/  SGXT R0, R4, 0x1 ;  /* 0x000000010400781a */ /* 0x000fe40000000200 */
[----:B------:R-:W-:Y:S02]  /*2f90*/  LOP3.LUT R82, R3, 0x40, R82, 0xf8, !PT ;  /* 0x0000004003527812 */ /* 0x000fe400078ef852 */
[----:B------:R-:W-:Y:S02]  /*2fa0*/  LOP3.LUT R3, R0, 0x804, RZ, 0xc0, !PT ;  /* 0x0000080400037812 */ /* 0x000fe400078ec0ff */
[----:B------:R-:W-:Y:S02]  /*2fb0*/  LOP3.LUT R2, R2, 0x38, RZ, 0xc0, !PT ;  /* 0x0000003802027812 */ /* 0x000fe400078ec0ff */
[----:B------:R-:W-:Y:S02]  /*2fc0*/  LOP3.LUT R3, R3, 0x3c, R84, 0x78, !PT ;  /* 0x0000003c03037812 */ /* 0x000fe400078e7854 */
[----:B------:R-:W-:-:S02]  /*2fd0*/  LOP3.LUT R5, R2, 0x180, R5, 0xf8, !PT ;  /* 0x0000018002057812 */ /* 0x000fc400078ef805 */
[----:B------:R-:W-:Y:S02]  /*2fe0*/  LOP3.LUT R3, R82, R3, RZ, 0xfc, !PT ;  /* 0x0000000352037212 */ /* 0x000fe400078efcff */
[--C-:B------:R-:W-:Y:S02]  /*2ff0*/  SHF.R.S32.HI R0, RZ, 0x3, R88.reuse ;  /* 0x00000003ff007819 */ /* 0x100fe40000011458 */
[--C-:B------:R-:W-:Y:S02]  /*3000*/  SHF.R.S32.HI R2, RZ, 0x4, R88.reuse ;  /* 0x00000004ff027819 */ /* 0x100fe40000011458 */
[----:B------:R-:W-:Y:S02]  /*3010*/  LOP3.LUT R88, R3, 0x80, R88, 0xf8, !PT ;  /* 0x0000008003587812 */ /* 0x000fe400078ef858 */
[----:B------:R-:W-:Y:S02]  /*3020*/  SGXT R0, R0, 0x1 ;  /* 0x000000010000781a */ /* 0x000fe40000000200 */
[----:B------:R-:W-:Y:S01]  /*3030*/  LOP3.LUT R4, R88, 0x40, RZ, 0x3c, !PT ;  /* 0x0000004058047812 */ /* 0x000fe200078e3cff */
[----:B------:R-:W-:Y:S01]  /*3040*/  STS [R88], R28 ;  /* 0x0000001c58007388 */ /* 0x000fe20000000800 */
[----:B------:R-:W-:-:S02]  /*3050*/  SGXT R2, R2, 0x1 ;  /* 0x000000010202781a */ /* 0x000fc40000000200 */
[----:B------:R-:W-:Y:S01]  /*3060*/  LOP3.LUT R0, R147, 0x440, R0, 0x78, !PT ;  /* 0x0000044093007812 */ /* 0x000fe200078e7800 */
[----:B------:R-:W-:Y:S01]  /*3070*/  STS [R88+0x100], R29 ;  /* 0x0001001d58007388 */ /* 0x000fe20000000800 */
[----:B------:R-:W-:Y:S02]  /*3080*/  LOP3.LUT R5, R5, 0x804, R2, 0xf8, !PT ;  /* 0x0000080405057812 */ /* 0x000fe400078ef802 */
[C---:B------:R-:W-:Y:S01]  /*3090*/  ISETP.GE.AND P0, PT, R86.reuse, c[0x0][0x178], PT ;  /* 0x00005e0056007a0c */ /* 0x040fe20003f06270 */
[----:B------:R-:W-:Y:S01]  /*30a0*/  STS [R4+0x400], R30 ;  /* 0x0004001e04007388 */ /* 0x000fe20000000800 */
[----:B------:R-:W-:Y:S01]  /*30b0*/  LOP3.LUT R8, R5, R0, RZ, 0xfc, !PT ;  /* 0x0000000005087212 */ /* 0x000fe200078efcff */
[----:B------:R-:W-:Y:S01]  /*30c0*/  IMAD R86, R86, c[0x0][0x194], RZ ;  /* 0x0000650056567a24 */ /* 0x000fe200078e02ff */
[----:B------:R-:W-:Y:S01]  /*30d0*/  LOP3.LUT R3, R80, R145, RZ, 0xfc, !PT ;  /* 0x0000009150037212 */ /* 0x000fe200078efcff */
[----:B------:R0:W-:Y:S01]  /*30e0*/  STS [R4+0x500], R31 ;  /* 0x0005001f04007388 */ /* 0x0001e20000000800 */
[----:B------:R-:W-:-:S02]  /*30f0*/  LOP3.LUT R10, R8, 0x4, RZ, 0x3c, !PT ;  /* 0x00000004080a7812 */ /* 0x000fc400078e3cff */
[----:B------:R-:W-:Y:S01]  /*3100*/  LOP3.LUT R2, R80, 0x4, R145, 0xfe, !PT ;  /* 0x0000000450027812 */ /* 0x000fe200078efe91 */
[----:B------:R-:W-:Y:S01]  /*3110*/  BAR.SYNC.DEFER_BLOCKING 0x0 ;  /* 0x0000000000007b1d */ /* 0x000fe20000010000 */
[C---:B------:R-:W-:Y:S01]  /*3120*/  ISETP.LT.AND P1, PT, R3.reuse, c[0x0][0x17c], !P0 ;  /* 0x00005f0003007a0c */ /* 0x040fe20004721270 */
[----:B------:R-:W-:Y:S01]  /*3130*/  IMAD R3, R3, c[0x0][0x198], RZ ;  /* 0x0000660003037a24 */ /* 0x000fe200078e02ff */
[----:B------:R-:W-:Y:S01]  /*3140*/  LEA R16, P2, R86, c[0x0][0x170], 0x1 ;  /* 0x00005c0056107a11 */ /* 0x000fe200078408ff */
[C---:B------:R-:W-:Y:S01]  /*3150*/  IMAD R5, R2.reuse, c[0x0][0x198], RZ ;  /* 0x0000660002057a24 */ /* 0x040fe200078e02ff */
[----:B------:R-:W-:Y:S02]  /*3160*/  ISETP.LT.AND P4, PT, R2, c[0x0][0x17c], !P0 ;  /* 0x00005f0002007a0c */ /* 0x000fe40004781270 */
[----:B------:R-:W-:Y:S02]  /*3170*/  LEA.HI.X.SX32 R86, R86, c[0x0][0x174], 0x1, P2 ;  /* 0x00005d0056567a11 */ /* 0x000fe400010f0eff */
[----:B------:R-:W-:-:S02]  /*3180*/  LEA R2, P2, R3, R16, 0x1 ;  /* 0x0000001003027211 */ /* 0x000fc400078408ff */
[C-C-:B------:R-:W-:Y:S02]  /*3190*/  LOP3.LUT R7, R80.reuse, 0xc, R145.reuse, 0xfe, !PT ;  /* 0x0000000c50077812 */ /* 0x140fe400078efe91 */
[----:B0-----:R-:W-:Y:S02]  /*31a0*/  LEA R4, P3, R5, R16, 0x1 ;  /* 0x0000001005047211 */ /* 0x001fe400078608ff */
[-C--:B------:R-:W-:Y:S02]  /*31b0*/  LEA.HI.X.SX32 R3, R3, R86.reuse, 0x1, P2 ;  /* 0x0000005603037211 */ /* 0x080fe400010f0eff */
[C-C-:B------:R-:W-:Y:S02]  /*31c0*/  LOP3.LUT R6, R80.reuse, 0x10, R145.reuse, 0xfe, !PT ;  /* 0x0000001050067812 */ /* 0x140fe400078efe91 */
[C-C-:B------:R-:W-:Y:S02]  /*31d0*/  LOP3.LUT R13, R80.reuse, 0x18, R145.reuse, 0xfe, !PT ;  /* 0x00000018500d7812 */ /* 0x140fe400078efe91 */
[--C-:B------:R-:W-:Y:S01]  /*31e0*/  LOP3.LUT R0, R80, 0x1c, R145.reuse, 0xfe, !PT ;  /* 0x0000001c50007812 */ /* 0x100fe200078efe91 */
[----:B------:R-:W-:Y:S01]  /*31f0*/  IMAD R11, R6, c[0x0][0x198], RZ ;  /* 0x00006600060b7a24 */ /* 0x000fe200078e02ff */
[C-C-:B------:R-:W-:Y:S01]  /*3200*/  LOP3.LUT R9, R80.reuse, 0x14, R145.reuse, 0xfe, !PT ;  /* 0x0000001450097812 */ /* 0x140fe200078efe91 */
[----:B------:R-:W0:Y:S01]  /*3210*/  LDS R17, [R8] ;  /* 0x0000000008117984 */ /* 0x000e220000000800 */
[----:B------:R-:W-:Y:S01]  /*3220*/  LEA.HI.X.SX32 R5, R5, R86, 0x1, P3 ;  /* 0x0000005605057211 */ /* 0x000fe200018f0eff */
[----:B------:R-:W-:Y:S01]  /*3230*/  IMAD R14, R13, c[0x0][0x198], RZ ;  /* 0x000066000d0e7a24 */ /* 0x000fe200078e02ff */
[----:B------:R-:W-:Y:S01]  /*3240*/  LOP3.LUT R80, R80, 0x8, R145, 0xfe, !PT ;  /* 0x0000000850507812 */ /* 0x000fe200078efe91 */
[----:B------:R-:W1:Y:S01]  /*3250*/  LDS R21, [R10] ;  /* 0x000000000a157984 */ /* 0x000e620000000800 */
[----:B------:R-:W-:Y:S01]  /*3260*/  ISETP.LT.AND P3, PT, R6, c[0x0][0x17c], !P0 ;  /* 0x00005f0006007a0c */ /* 0x000fe20004761270 */
[----:B------:R-:W-:Y:S01]  /*3270*/  IMAD R12, R9, c[0x0][0x198], RZ ;  /* 0x00006600090c7a24 */ /* 0x000fe200078e02ff */
[C---:B------:R-:W-:Y:S01]  /*3280*/  ISETP.LT.AND P5, PT, R80.reuse, c[0x0][0x17c], !P0 ;  /* 0x00005f0050007a0c */ /* 0x040fe200047a1270 */
[----:B------:R-:W2:Y:S01]  /*3290*/  LDS R19, [R8+0x200] ;  /* 0x0002000008137984 */ /* 0x000ea20000000800 */
[----:B------:R-:W-:-:S02]  /*32a0*/  IMAD R80, R80, c[0x0][0x198], RZ ;  /* 0x0000660050507a24 */ /* 0x000fc400078e02ff */
[----:B------:R-:W-:Y:S01]  /*32b0*/  IMAD R15, R0, c[0x0][0x198], RZ ;  /* 0x00006600000f7a24 */ /* 0x000fe200078e02ff */
[----:B------:R3:W4:Y:S02]  /*32c0*/  LDS R23, [R10+0x200] ;  /* 0x000200000a177984 */ /* 0x0007240000000800 */
[----:B------:R-:W-:Y:S01]  /*32d0*/  LEA R6, P6, R80, R16, 0x1 ;  /* 0x0000001050067211 */ /* 0x000fe200078c08ff */
[C---:B---3--:R-:W-:Y:S01]  /*32e0*/  IMAD R10, R7.reuse, c[0x0][0x198], RZ ;  /* 0x00006600070a7a24 */ /* 0x048fe200078e02ff */
[----:B0-----:R0:W-:Y:S04]  /*32f0*/  @P1 STG.E.U16 [R2.64], R17 ;  /* 0x0000001102001986 */ /* 0x0011e8000c101506 */
[----:B-1----:R1:W-:Y:S01]  /*3300*/  @P4 STG.E.U16 [R4.64], R21 ;  /* 0x0000001504004986 */ /* 0x0023e2000c101506 */
[----:B------:R-:W-:-:S02]  /*3310*/  ISETP.LT.AND P4, PT, R7, c[0x0][0x17c], !P0 ;  /* 0x00005f0007007a0c */ /* 0x000fc40004781270 */
[----:B------:R-:W-:Y:S02]  /*3320*/  LEA.HI.X.SX32 R7, R80, R86, 0x1, P6 ;  /* 0x0000005650077211 */ /* 0x000fe400030f0eff */
[-C--:B------:R-:W-:Y:S02]  /*3330*/  LEA R8, P6, R12, R16.reuse, 0x1 ;  /* 0x000000100c087211 */ /* 0x080fe400078c08ff */
[CC--:B0-----:R-:W-:Y:S01]  /*3340*/  LEA R2, P1, R10.reuse, R16.reuse, 0x1 ;  /* 0x000000100a027211 */ /* 0x0c1fe200078208ff */
[----:B--2---:R0:W-:Y:S01]  /*3350*/  @P5 STG.E.U16 [R6.64], R19 ;  /* 0x0000001306005986 */ /* 0x0041e2000c101506 */
[----:B------:R-:W-:Y:S02]  /*3360*/  PRMT R17, R17, 0x7632, R17 ;  /* 0x0000763211117816 */ /* 0x000fe40000000011 */
[----:B-1----:R-:W-:Y:S02]  /*3370*/  LEA R4, P2, R11, R16, 0x1 ;  /* 0x000000100b047211 */ /* 0x002fe400078408ff */
[----:B------:R-:W-:-:S02]  /*3380*/  LEA.HI.X.SX32 R3, R10, R86, 0x1, P1 ;  /* 0x000000560a037211 */ /* 0x000fc400008f0eff */
[C---:B------:R-:W-:Y:S02]  /*3390*/  LEA R10, P1, R14.reuse, R16, 0x1 ;  /* 0x000000100e0a7211 */ /* 0x040fe400078208ff */
[-C--:B------:R-:W-:Y:S01]  /*33a0*/  LEA.HI.X.SX32 R5, R11, R86.reuse, 0x1, P2 ;  /* 0x000000560b057211 */ /* 0x080fe200010f0eff */
[----:B----4-:R0:W-:Y:S01]  /*33b0*/  @P4 STG.E.U16 [R2.64], R23 ;  /* 0x0000001702004986 */ /* 0x0101e2000c101506 */
[----:B------:R-:W-:Y:S02]  /*33c0*/  ISETP.LT.AND P2, PT, R9, c[0x0][0x17c], !P0 ;  /* 0x00005f0009007a0c */ /* 0x000fe40004741270 */
[----:B------:R-:W-:Y:S01]  /*33d0*/  LEA.HI.X.SX32 R11, R14, R86, 0x1, P1 ;  /* 0x000000560e0b7211 */ /* 0x000fe200008f0eff */
[----:B------:R0:W-:Y:S01]  /*33e0*/  @P3 STG.E.U16 [R4.64], R17 ;  /* 0x0000001104003986 */ /* 0x0001e2000c101506 */
[----:B------:R-:W-:Y:S02]  /*33f0*/  ISETP.LT.AND P1, PT, R13, c[0x0][0x17c], !P0 ;  /* 0x00005f000d007a0c */ /* 0x000fe40004721270 */
[----:B------:R-:W-:-:S02]  /*3400*/  ISETP.LT.AND P0, PT, R0, c[0x0][0x17c], !P0 ;  /* 0x00005f0000007a0c */ /* 0x000fc40004701270 */
[----:B------:R-:W-:Y:S02]  /*3410*/  LEA.HI.X.SX32 R9, R12, R86, 0x1, P6 ;  /* 0x000000560c097211 */ /* 0x000fe400030f0eff */
[----:B------:R-:W-:Y:S02]  /*3420*/  PRMT R21, R21, 0x7632, R21 ;  /* 0x0000763215157816 */ /* 0x000fe40000000015 */
[----:B------:R-:W-:Y:S02]  /*3430*/  PRMT R0, R19, 0x7632, R0 ;  /* 0x0000763213007816 */ /* 0x000fe40000000000 */
[C---:B------:R-:W-:Y:S01]  /*3440*/  LEA R12, P6, R15.reuse, R16, 0x1 ;  /* 0x000000100f0c7211 */ /* 0x040fe200078c08ff */
[----:B------:R0:W-:Y:S03]  /*3450*/  @P2 STG.E.U16 [R8.64], R21 ;  /* 0x0000001508002986 */ /* 0x0001e6000c101506 */
[----:B------:R-:W-:Y:S01]  /*3460*/  LEA.HI.X.SX32 R13, R15, R86, 0x1, P6 ;  /* 0x000000560f0d7211 */ /* 0x000fe200030f0eff */
[----:B------:R0:W-:Y:S01]  /*3470*/  @P1 STG.E.U16 [R10.64], R0 ;  /* 0x000000000a001986 */ /* 0x0001e2000c101506 */
[----:B------:R-:W-:Y:S07]  /*3480*/  @!P0 EXIT ;  /* 0x000000000000894d */ /* 0x000fee0003800000 */
[----:B0-----:R-:W-:-:S05]  /*3490*/  PRMT R6, R23, 0x7632, R6 ;  /* 0x0000763217067816 */ /* 0x001fca0000000006 */
[----:B------:R-:W-:Y:S01]  /*34a0*/  STG.E.U16 [R12.64], R6 ;  /* 0x000000060c007986 */ /* 0x000fe2000c101506 */
[----:B------:R-:W-:Y:S05]  /*34b0*/  EXIT ;  /* 0x000000000000794d */ /* 0x000fea0003800000 */
.L_x_3:
[----:B------:R-:W-:-:S00]  /*34c0*/  BRA `(.L_x_3) ;  /* 0xfffffff000007947 */ /* 0x000fc0000383ffff */
[----:B------:R-:W-:-:S00]  /*34d0*/  NOP ;  /* 0x0000000000007918 */ /* 0x000fc00000000000 */
        /* <DEDUP_REMOVED lines=10> */
.L_x_4:


//--------------------- .nv.shared.matmul_kernel  --------------------------
	.section	.nv.shared.matmul_kernel,"aw",@nobits
	.sectionflags	@""
	.align	16
